// auto-generated by cutlass_sweep.conv — config: {"arch": "sm_100", "cluster_m": 1, "cluster_n": 1, "conv_kind": "fprop", "dtype": "tf32", "ndim": 3, "tile_k": 32, "tile_m": 128, "tile_n": 64}
#include "cutlass/cutlass.h"
#include "cute/tensor.hpp"
#include "cutlass/kernel_hardware_info.hpp"
#include "cutlass/conv/convolution.h"
#include "cutlass/conv/dispatch_policy.hpp"
#include "cutlass/conv/collective/collective_builder.hpp"
#include "cutlass/conv/kernel/conv_universal.hpp"
#include "cutlass/conv/device/conv_universal_adapter.hpp"
#include "cutlass/epilogue/collective/collective_builder.hpp"

using namespace cute;
using Elem = cutlass::tfloat32_t;
using Acc  = float;
using LayoutAB = cutlass::layout::TensorNDHWC;
using LayoutC  = cutlass::layout::TensorNDHWC;
constexpr auto ConvOp = cutlass::conv::Operator::kFprop;
using TileShape    = Shape<_128, _64, Shape<_32>>;
using ClusterShape = Shape<_1, _1, _1>;

using CollectiveEpilogue = typename cutlass::epilogue::collective::CollectiveBuilder<
    cutlass::arch::Sm100, cutlass::arch::OpClassTensorOp,
    TileShape, ClusterShape,
    cutlass::epilogue::collective::EpilogueTileAuto,
    Acc, Acc,
    Elem, LayoutC, 128 / cutlass::sizeof_bits<Elem>::value,
    Elem, LayoutC, 128 / cutlass::sizeof_bits<Elem>::value,
    cutlass::epilogue::collective::EpilogueScheduleAuto
  >::CollectiveOp;

using CollectiveMainloop = typename cutlass::conv::collective::CollectiveBuilder<
    cutlass::arch::Sm100, cutlass::arch::OpClassTensorOp, ConvOp,
    Elem, LayoutAB, 128 / cutlass::sizeof_bits<Elem>::value,
    Elem, LayoutAB, 128 / cutlass::sizeof_bits<Elem>::value,
    Acc,
    TileShape, ClusterShape,
    cutlass::conv::collective::StageCountAutoCarveout<
        static_cast<int>(sizeof(typename CollectiveEpilogue::SharedStorage))>,
    cutlass::conv::collective::KernelScheduleAuto
  >::CollectiveOp;

using ProblemShape = cutlass::conv::ConvProblemShape<
    ConvOp, CollectiveMainloop::DispatchPolicy::NumSpatialDimensions>;
using ConvKernel = cutlass::conv::kernel::ConvUniversal<
    ProblemShape, CollectiveMainloop, CollectiveEpilogue>;
using Conv = cutlass::conv::device::ConvUniversalAdapter<ConvKernel>;

auto* _anchor = &cutlass::device_kernel<ConvKernel>;


// ===== COMPILED SASS (sm_100a) =====

	.target	sm_100a

	.elftype	@"ET_EXEC"


//--------------------- .note.nv.tkinfo           --------------------------
	.section	.note.nv.tkinfo,"",@"SHT_NOTE"
	.sectionflags	@"SHF_NOTE_NV_TKINFO"
	.tkinfo
        /*0018*/ 	.word	0x00000002
        /*0030*/ 	.string	""
        /*0030*/ 	.string	"ptxas"
        /*0030*/ 	.string	"Cuda compilation tools, release 13.0, V13.0.88"
        /*0030*/ 	.string	"Build cuda_13.0.r13.0/compiler.36424714_0"
        /*0030*/ 	.string	"-arch sm_100a -m 64 "



//--------------------- .note.nv.cuinfo           --------------------------
	.section	.note.nv.cuinfo,"",@"SHT_NOTE"
	.sectionflags	@"SHF_NOTE_NV_CUINFO"
        /*0018*/ 	.short	0x0002
        /*001a*/ 	.short	0x0064
        /*001c*/ 	.short	0x0082
	.zero		2


//--------------------- .nv.info                  --------------------------
	.section	.nv.info,"",@"SHT_CUDA_INFO"
	.align	4


	//----- nvinfo : EIATTR_REGCOUNT
	.align		4
        /*0000*/ 	.byte	0x04, 0x2f
        /*0002*/ 	.short	(.L_19 - .L_18)
	.align		4
.L_18:
        /*0004*/ 	.word	index@(_ZN7cutlass13device_kernelINS_4conv6kernel13ConvUniversalINS1_16ConvProblemShapeILNS1_8OperatorE0ELi3EEENS1_10collective14CollectiveConvINS1_47MainloopSm100TmaUmmaWarpSpecializedImplicitGemmILS5_0ELi8ELi3ELi1ELi2EN4cute5tupleIJNSA_1CILi1EEESD_SD_EEEEENSB_IJNSC_ILi128EEENSC_ILi64EEENSB_IJNSC_ILi32EEEEEEEEENS_10tfloat32_tESL_NSA_8TiledMMAINSA_8MMA_AtomIJNSA_17SM100_MMA_TF32_SSISL_SL_fLi128ELi64ELNSA_4UMMA5MajorE0ELSQ_0ELNSP_7ScaleInE0ELSR_0EEEEEENSA_6LayoutISE_NSB_IJNSC_ILi0EEESV_SV_EEEEENSB_IJNSA_10UnderscoreESY_SY_EEEEENS7_6detail27Sm100ImplicitGemmTileTraitsINSA_20SM90_TMA_LOAD_IM2COLENSA_14ComposedLayoutINSA_7SwizzleILi3ELi4ELi3EEENSA_18smem_ptr_flag_bitsILi32EEENSU_INSB_IJNSC_ILi8EEESI_EEENSB_IJSI_SD_EEEEEEEvEENS12_INSA_13SM90_TMA_LOADES1D_vEEEENS_8epilogue10collective18CollectiveEpilogueINS1I_23Sm100TmaWarpSpecializedILi4ELi2ELi16ELb1ELb0EEEJSK_NSB_IJNSU_ISG_SD_EENSU_INSC_ILi16EEESD_EEEEESL_NSB_IJNSB_IJllllEEESD_SV_EEESL_S1S_NS1I_6fusion15FusionCallbacksIS1M_NS1T_17LinearCombinationISL_fSL_fLNS_15FloatRoundStyleE2EEESK_S1Q_JEEENSA_5SM1004TMEM4LOAD26SM100_TMEM_LOAD_32dp32b16xES13_NS14_INS15_ILi2ELi4ELi3EEES18_NSU_INSB_IJS19_S1O_EEENSB_IJS1O_SD_EEEEEEENSA_39AutoVectorizingCopyWithAssumedAlignmentILi128EEENSA_21SM90_TMA_STORE_IM2COLES27_S29_S29_EEEvvEEEEvNT_6ParamsE)
        /*0008*/ 	.word	0x00000060


	//----- nvinfo : EIATTR_FRAME_SIZE
	.align		4
.L_19:
        /*000c*/ 	.byte	0x04, 0x11
        /*000e*/ 	.short	(.L_21 - .L_20)
	.align		4
.L_20:
        /*0010*/ 	.word	index@($__internal_2_$__cuda_sm10x_tcgen05_guardrail_trap_unallocated_columns_being_dealloced)
        /*0014*/ 	.word	0x00000008


	//----- nvinfo : EIATTR_FRAME_SIZE
	.align		4
.L_21:
        /*0018*/ 	.byte	0x04, 0x11
        /*001a*/ 	.short	(.L_23 - .L_22)
	.align		4
.L_22:
        /*001c*/ 	.word	index@($__internal_1_$__cuda_sm10x_tcgen05_guardrail_trap_phase_invalid_during_alloc)
        /*0020*/ 	.word	0x00000008


	//----- nvinfo : EIATTR_FRAME_SIZE
	.align		4
.L_23:
        /*0024*/ 	.byte	0x04, 0x11
        /*0026*/ 	.short	(.L_25 - .L_24)
	.align		4
.L_24:
        /*0028*/ 	.word	index@($__internal_0_$__cuda_sm10x_tcgen05_guardrail_trap_col_being_dealloced_not_returned_by_alloc)
        /*002c*/ 	.word	0x00000008


	//----- nvinfo : EIATTR_FRAME_SIZE
	.align		4
.L_25:
        /*0030*/ 	.byte	0x04, 0x11
        /*0032*/ 	.short	(.L_27 - .L_26)
	.align		4
.L_26:
        /*0034*/ 	.word	index@(_ZN7cutlass13device_kernelINS_4conv6kernel13ConvUniversalINS1_16ConvProblemShapeILNS1_8OperatorE0ELi3EEENS1_10collective14CollectiveConvINS1_47MainloopSm100TmaUmmaWarpSpecializedImplicitGemmILS5_0ELi8ELi3ELi1ELi2EN4cute5tupleIJNSA_1CILi1EEESD_SD_EEEEENSB_IJNSC_ILi128EEENSC_ILi64EEENSB_IJNSC_ILi32EEEEEEEEENS_10tfloat32_tESL_NSA_8TiledMMAINSA_8MMA_AtomIJNSA_17SM100_MMA_TF32_SSISL_SL_fLi128ELi64ELNSA_4UMMA5MajorE0ELSQ_0ELNSP_7ScaleInE0ELSR_0EEEEEENSA_6LayoutISE_NSB_IJNSC_ILi0EEESV_SV_EEEEENSB_IJNSA_10UnderscoreESY_SY_EEEEENS7_6detail27Sm100ImplicitGemmTileTraitsINSA_20SM90_TMA_LOAD_IM2COLENSA_14ComposedLayoutINSA_7SwizzleILi3ELi4ELi3EEENSA_18smem_ptr_flag_bitsILi32EEENSU_INSB_IJNSC_ILi8EEESI_EEENSB_IJSI_SD_EEEEEEEvEENS12_INSA_13SM90_TMA_LOADES1D_vEEEENS_8epilogue10collective18CollectiveEpilogueINS1I_23Sm100TmaWarpSpecializedILi4ELi2ELi16ELb1ELb0EEEJSK_NSB_IJNSU_ISG_SD_EENSU_INSC_ILi16EEESD_EEEEESL_NSB_IJNSB_IJllllEEESD_SV_EEESL_S1S_NS1I_6fusion15FusionCallbacksIS1M_NS1T_17LinearCombinationISL_fSL_fLNS_15FloatRoundStyleE2EEESK_S1Q_JEEENSA_5SM1004TMEM4LOAD26SM100_TMEM_LOAD_32dp32b16xES13_NS14_INS15_ILi2ELi4ELi3EEES18_NSU_INSB_IJS19_S1O_EEENSB_IJS1O_SD_EEEEEEENSA_39AutoVectorizingCopyWithAssumedAlignmentILi128EEENSA_21SM90_TMA_STORE_IM2COLES27_S29_S29_EEEvvEEEEvNT_6ParamsE)
        /*0038*/ 	.word	0x00000008


	//----- nvinfo : EIATTR_MIN_STACK_SIZE
	.align		4
.L_27:
        /*003c*/ 	.byte	0x04, 0x12
        /*003e*/ 	.short	(.L_29 - .L_28)
	.align		4
.L_28:
        /*0040*/ 	.word	index@(_ZN7cutlass13device_kernelINS_4conv6kernel13ConvUniversalINS1_16ConvProblemShapeILNS1_8OperatorE0ELi3EEENS1_10collective14CollectiveConvINS1_47MainloopSm100TmaUmmaWarpSpecializedImplicitGemmILS5_0ELi8ELi3ELi1ELi2EN4cute5tupleIJNSA_1CILi1EEESD_SD_EEEEENSB_IJNSC_ILi128EEENSC_ILi64EEENSB_IJNSC_ILi32EEEEEEEEENS_10tfloat32_tESL_NSA_8TiledMMAINSA_8MMA_AtomIJNSA_17SM100_MMA_TF32_SSISL_SL_fLi128ELi64ELNSA_4UMMA5MajorE0ELSQ_0ELNSP_7ScaleInE0ELSR_0EEEEEENSA_6LayoutISE_NSB_IJNSC_ILi0EEESV_SV_EEEEENSB_IJNSA_10UnderscoreESY_SY_EEEEENS7_6detail27Sm100ImplicitGemmTileTraitsINSA_20SM90_TMA_LOAD_IM2COLENSA_14ComposedLayoutINSA_7SwizzleILi3ELi4ELi3EEENSA_18smem_ptr_flag_bitsILi32EEENSU_INSB_IJNSC_ILi8EEESI_EEENSB_IJSI_SD_EEEEEEEvEENS12_INSA_13SM90_TMA_LOADES1D_vEEEENS_8epilogue10collective18CollectiveEpilogueINS1I_23Sm100TmaWarpSpecializedILi4ELi2ELi16ELb1ELb0EEEJSK_NSB_IJNSU_ISG_SD_EENSU_INSC_ILi16EEESD_EEEEESL_NSB_IJNSB_IJllllEEESD_SV_EEESL_S1S_NS1I_6fusion15FusionCallbacksIS1M_NS1T_17LinearCombinationISL_fSL_fLNS_15FloatRoundStyleE2EEESK_S1Q_JEEENSA_5SM1004TMEM4LOAD26SM100_TMEM_LOAD_32dp32b16xES13_NS14_INS15_ILi2ELi4ELi3EEES18_NSU_INSB_IJS19_S1O_EEENSB_IJS1O_SD_EEEEEEENSA_39AutoVectorizingCopyWithAssumedAlignmentILi128EEENSA_21SM90_TMA_STORE_IM2COLES27_S29_S29_EEEvvEEEEvNT_6ParamsE)
        /*0044*/ 	.word	0x00000008
.L_29:


//--------------------- .nv.compat                --------------------------
	.section	.nv.compat,"",@"SHT_CUDA_COMPAT_INFO"
	.align	4
        /*0000*/ 	.byte	0x02, 0x09, 0x01, 0x00, 0x02, 0x02, 0x02, 0x00, 0x02, 0x05, 0x05, 0x00, 0x03, 0x07, 0x01, 0x01
        /*0010*/ 	.byte	0x02, 0x03, 0x01, 0x00, 0x02, 0x06, 0x01, 0x00, 0x04, 0x0b, 0x08, 0x00, 0x09, 0x00, 0x00, 0x00
        /*0020*/ 	.byte	0x00, 0x00, 0x00, 0x00


//--------------------- .nv.info._ZN7cutlass13device_kernelINS_4conv6kernel13ConvUniversalINS1_16ConvProblemShapeILNS1_8OperatorE0ELi3EEENS1_10collective14CollectiveConvINS1_47MainloopSm100TmaUmmaWarpSpecializedImplicitGemmILS5_0ELi8ELi3ELi1ELi2EN4cute5tupleIJNSA_1CILi1EEESD_SD_EEEEENSB_IJNSC_ILi128EEENSC_ILi64EEENSB_IJNSC_ILi32EEEEEEEEENS_10tfloat32_tESL_NSA_8TiledMMAINSA_8MMA_AtomIJNSA_17SM100_MMA_TF32_SSISL_SL_fLi128ELi64ELNSA_4UMMA5MajorE0ELSQ_0ELNSP_7ScaleInE0ELSR_0EEEEEENSA_6LayoutISE_NSB_IJNSC_ILi0EEESV_SV_EEEEENSB_IJNSA_10UnderscoreESY_SY_EEEEENS7_6detail27Sm100ImplicitGemmTileTraitsINSA_20SM90_TMA_LOAD_IM2COLENSA_14ComposedLayoutINSA_7SwizzleILi3ELi4ELi3EEENSA_18smem_ptr_flag_bitsILi32EEENSU_INSB_IJNSC_ILi8EEESI_EEENSB_IJSI_SD_EEEEEEEvEENS12_INSA_13SM90_TMA_LOADES1D_vEEEENS_8epilogue10collective18CollectiveEpilogueINS1I_23Sm100TmaWarpSpecializedILi4ELi2ELi16ELb1ELb0EEEJSK_NSB_IJNSU_ISG_SD_EENSU_INSC_ILi16EEESD_EEEEESL_NSB_IJNSB_IJllllEEESD_SV_EEESL_S1S_NS1I_6fusion15FusionCallbacksIS1M_NS1T_17LinearCombinationISL_fSL_fLNS_15FloatRoundStyleE2EEESK_S1Q_JEEENSA_5SM1004TMEM4LOAD26SM100_TMEM_LOAD_32dp32b16xES13_NS14_INS15_ILi2ELi4ELi3EEES18_NSU_INSB_IJS19_S1O_EEENSB_IJS1O_SD_EEEEEEENSA_39AutoVectorizingCopyWithAssumedAlignmentILi128EEENSA_21SM90_TMA_STORE_IM2COLES27_S29_S29_EEEvvEEEEvNT_6ParamsE --------------------------
	.section	.nv.info._ZN7cutlass13device_kernelINS_4conv6kernel13ConvUniversalINS1_16ConvProblemShapeILNS1_8OperatorE0ELi3EEENS1_10collective14CollectiveConvINS1_47MainloopSm100TmaUmmaWarpSpecializedImplicitGemmILS5_0ELi8ELi3ELi1ELi2EN4cute5tupleIJNSA_1CILi1EEESD_SD_EEEEENSB_IJNSC_ILi128EEENSC_ILi64EEENSB_IJNSC_ILi32EEEEEEEEENS_10tfloat32_tESL_NSA_8TiledMMAINSA_8MMA_AtomIJNSA_17SM100_MMA_TF32_SSISL_SL_fLi128ELi64ELNSA_4UMMA5MajorE0ELSQ_0ELNSP_7ScaleInE0ELSR_0EEEEEENSA_6LayoutISE_NSB_IJNSC_ILi0EEESV_SV_EEEEENSB_IJNSA_10UnderscoreESY_SY_EEEEENS7_6detail27Sm100ImplicitGemmTileTraitsINSA_20SM90_TMA_LOAD_IM2COLENSA_14ComposedLayoutINSA_7SwizzleILi3ELi4ELi3EEENSA_18smem_ptr_flag_bitsILi32EEENSU_INSB_IJNSC_ILi8EEESI_EEENSB_IJSI_SD_EEEEEEEvEENS12_INSA_13SM90_TMA_LOADES1D_vEEEENS_8epilogue10collective18CollectiveEpilogueINS1I_23Sm100TmaWarpSpecializedILi4ELi2ELi16ELb1ELb0EEEJSK_NSB_IJNSU_ISG_SD_EENSU_INSC_ILi16EEESD_EEEEESL_NSB_IJNSB_IJllllEEESD_SV_EEESL_S1S_NS1I_6fusion15FusionCallbacksIS1M_NS1T_17LinearCombinationISL_fSL_fLNS_15FloatRoundStyleE2EEESK_S1Q_JEEENSA_5SM1004TMEM4LOAD26SM100_TMEM_LOAD_32dp32b16xES13_NS14_INS15_ILi2ELi4ELi3EEES18_NSU_INSB_IJS19_S1O_EEENSB_IJS1O_SD_EEEEEEENSA_39AutoVectorizingCopyWithAssumedAlignmentILi128EEENSA_21SM90_TMA_STORE_IM2COLES27_S29_S29_EEEvvEEEEvNT_6ParamsE,"",@"SHT_CUDA_INFO"
	.sectionflags	@""
	.align	4


	//----- nvinfo : EIATTR_CUDA_API_VERSION
	.align		4
        /*0000*/ 	.byte	0x04, 0x37
        /*0002*/ 	.short	(.L_31 - .L_30)
.L_30:
        /*0004*/ 	.word	0x00000082


	//----- nvinfo : EIATTR_KPARAM_INFO
	.align		4
.L_31:
        /*0008*/ 	.byte	0x04, 0x17
        /*000a*/ 	.short	(.L_33 - .L_32)
.L_32:
        /*000c*/ 	.word	0x00000000
        /*0010*/ 	.short	0x0000
        /*0012*/ 	.short	0x0000
        /*0014*/ 	.byte	0x00, 0xf0, 0x01, 0x24


	//----- nvinfo : EIATTR_AT_ENTRY_FRAGMENTS
	.align		4
.L_33:
        /*0018*/ 	.byte	0x04, 0x4f
        /*001a*/ 	.short	(.L_35 - .L_34)


	//   ....[0]....
.L_34:
        /*001c*/ 	.word	0x00000006


	//----- nvinfo : EIATTR_RESERVED_SMEM_USED
	.align		4
.L_35:
        /*0020*/ 	.byte	0x01, 0x41
	.zero		2


	//----- nvinfo : EIATTR_SPARSE_MMA_MASK
	.align		4
        /*0024*/ 	.byte	0x03, 0x50
        /*0026*/ 	.short	0x0000


	//----- nvinfo : EIATTR_TCGEN05_1CTA_USED
	.align		4
        /*0028*/ 	.byte	0x01, 0x51
	.zero		2


	//----- nvinfo : EIATTR_MAXREG_COUNT
	.align		4
        /*002c*/ 	.byte	0x03, 0x1b
        /*002e*/ 	.short	0x00ff


	//----- nvinfo : EIATTR_NUM_BARRIERS
	.align		4
        /*0030*/ 	.byte	0x02, 0x4c
        /*0032*/ 	.byte	0x07
	.zero		1


	//----- nvinfo : EIATTR_EXTERNS
	.align		4
        /*0034*/ 	.byte	0x04, 0x0f
        /*0036*/ 	.short	(.L_37 - .L_36)


	//   ....[0]....
	.align		4
.L_36:
        /*0038*/ 	.word	index@(__assertfail)


	//----- nvinfo : EIATTR_MERCURY_ISA_VERSION
	.align		4
.L_37:
        /*003c*/ 	.byte	0x03, 0x5f
        /*003e*/ 	.short	0x0101


	//----- nvinfo : EIATTR_INT_WARP_WIDE_INSTR_OFFSETS
	.align		4
        /*0040*/ 	.byte	0x04, 0x31
        /*0042*/ 	.short	(.L_39 - .L_38)


	//   ....[0]....
.L_38:
        /*0044*/ 	.word	0x00003ea0


	//   ....[1]....
        /*0048*/ 	.word	0x00003ec0


	//   ....[2]....
        /*004c*/ 	.word	0x00003ef0


	//   ....[3]....
        /*0050*/ 	.word	0x00004c80


	//   ....[4]....
        /*0054*/ 	.word	0x00004cf0


	//   ....[5]....
        /*0058*/ 	.word	0x00004e00


	//   ....[6]....
        /*005c*/ 	.word	0x00004e80


	//   ....[7]....
        /*0060*/ 	.word	0x00004f80


	//   ....[8]....
        /*0064*/ 	.word	0x00005020


	//   ....[9]....
        /*0068*/ 	.word	0x00005110


	//   ....[10]....
        /*006c*/ 	.word	0x00005210


	//----- nvinfo : EIATTR_COOP_GROUP_MASK_REGIDS
	.align		4
.L_39:
        /*0070*/ 	.byte	0x04, 0x29
        /*0072*/ 	.short	(.L_41 - .L_40)


	//   ....[0]....
.L_40:
        /*0074*/ 	.word	0xffffffff


	//   ....[1]....
        /*0078*/ 	.word	0xffffffff


	//   ....[2]....
        /*007c*/ 	.word	0xffffffff


	//   ....[3]....
        /*0080*/ 	.word	0xffffffff


	//   ....[4]....
        /*0084*/ 	.word	0xffffffff


	//   ....[5]....
        /*0088*/ 	.word	0xffffffff


	//   ....[6]....
        /*008c*/ 	.word	0xffffffff


	//   ....[7]....
        /*0090*/ 	.word	0xffffffff


	//   ....[8]....
        /*0094*/ 	.word	0xffffffff


	//   ....[9]....
        /*0098*/ 	.word	0xffffffff


	//   ....[10]....
        /*009c*/ 	.word	0xffffffff


	//   ....[11]....
        /*00a0*/ 	.word	0xffffffff


	//----- nvinfo : EIATTR_COOP_GROUP_INSTR_OFFSETS
	.align		4
.L_41:
        /*00a4*/ 	.byte	0x04, 0x28
        /*00a6*/ 	.short	(.L_43 - .L_42)


	//   ....[0]....
.L_42:
        /*00a8*/ 	.word	0x00000090


	//   ....[1]....
        /*00ac*/ 	.word	0x00000500


	//   ....[2]....
        /*00b0*/ 	.word	0x000006f0


	//   ....[3]....
        /*00b4*/ 	.word	0x00000890


	//   ....[4]....
        /*00b8*/ 	.word	0x00000990


	//   ....[5]....
        /*00bc*/ 	.word	0x00000ae0


	//   ....[6]....
        /*00c0*/ 	.word	0x00002300


	//   ....[7]....
        /*00c4*/ 	.word	0x000031e0


	//   ....[8]....
        /*00c8*/ 	.word	0x000033f0


	//   ....[9]....
        /*00cc*/ 	.word	0x00003420


	//   ....[10]....
        /*00d0*/ 	.word	0x00003d80


	//   ....[11]....
        /*00d4*/ 	.word	0x00003fc0


	//----- nvinfo : EIATTR_VRC_CTA_INIT_COUNT
	.align		4
.L_43:
        /*00d8*/ 	.byte	0x02, 0x4a
        /*00da*/ 	.byte	0x80
	.zero		1


	//----- nvinfo : EIATTR_SYSCALL_OFFSETS
	.align		4
        /*00dc*/ 	.byte	0x04, 0x46
        /*00de*/ 	.short	(.L_45 - .L_44)


	//   ....[0]....
.L_44:
        /*00e0*/ 	.word	0x00005e20


	//   ....[1]....
        /*00e4*/ 	.word	0x00005f10


	//   ....[2]....
        /*00e8*/ 	.word	0x000068e0


	//   ....[3]....
        /*00ec*/ 	.word	0x00007290


	//   ....[4]....
        /*00f0*/ 	.word	0x00007c10


	//   ....[5]....
        /*00f4*/ 	.word	0x00008580


	//----- nvinfo : EIATTR_MBARRIER_INSTR_OFFSETS
	.align		4
.L_45:
        /*00f8*/ 	.byte	0x04, 0x39
        /*00fa*/ 	.short	(.L_47 - .L_46)


	//   ....[0]....
.L_46:
        /*00fc*/ 	.word	0x000005e0
        /*0100*/ 	.word	0x000000ff
        /*0104*/ 	.word	0x00000000
        /*0108*/ 	.short	0x0100
        /*010a*/ 	.byte	0x04
	.zero		1


	//   ....[1]....
        /*010c*/ 	.word	0x000005f0
        /*0110*/ 	.word	0x000000ff
        /*0114*/ 	.word	0x00000040
        /*0118*/ 	.short	0x0100
        /*011a*/ 	.byte	0x04
	.zero		1


	//   ....[2]....
        /*011c*/ 	.word	0x00000600
        /*0120*/ 	.word	0x000000ff
        /*0124*/ 	.word	0x00000008
        /*0128*/ 	.short	0x0100
        /*012a*/ 	.byte	0x04
	.zero		1


	//   ....[3]....
        /*012c*/ 	.word	0x00000610
        /*0130*/ 	.word	0x000000ff
        /*0134*/ 	.word	0x00000048
        /*0138*/ 	.short	0x0100
        /*013a*/ 	.byte	0x04
	.zero		1


	//   ....[4]....
        /*013c*/ 	.word	0x00000620
        /*0140*/ 	.word	0x000000ff
        /*0144*/ 	.word	0x00000010
        /*0148*/ 	.short	0x0100
        /*014a*/ 	.byte	0x04
	.zero		1


	//   ....[5]....
        /*014c*/ 	.word	0x00000630
        /*0150*/ 	.word	0x000000ff
        /*0154*/ 	.word	0x00000050
        /*0158*/ 	.short	0x0100
        /*015a*/ 	.byte	0x04
	.zero		1


	//   ....[6]....
        /*015c*/ 	.word	0x00000640
        /*0160*/ 	.word	0x000000ff
        /*0164*/ 	.word	0x00000018
        /*0168*/ 	.short	0x0100
        /*016a*/ 	.byte	0x04
	.zero		1


	//   ....[7]....
        /*016c*/ 	.word	0x00000650
        /*0170*/ 	.word	0x000000ff
        /*0174*/ 	.word	0x00000058
        /*0178*/ 	.short	0x0100
        /*017a*/ 	.byte	0x04
	.zero		1


	//   ....[8]....
        /*017c*/ 	.word	0x00000660
        /*0180*/ 	.word	0x000000ff
        /*0184*/ 	.word	0x00000020
        /*0188*/ 	.short	0x0100
        /*018a*/ 	.byte	0x04
	.zero		1


	//   ....[9]....
        /*018c*/ 	.word	0x00000670
        /*0190*/ 	.word	0x000000ff
        /*0194*/ 	.word	0x00000060
        /*0198*/ 	.short	0x0100
        /*019a*/ 	.byte	0x04
	.zero		1


	//   ....[10]....
        /*019c*/ 	.word	0x00000680
        /*01a0*/ 	.word	0x000000ff
        /*01a4*/ 	.word	0x00000028
        /*01a8*/ 	.short	0x0100
        /*01aa*/ 	.byte	0x04
	.zero		1


	//   ....[11]....
        /*01ac*/ 	.word	0x00000690
        /*01b0*/ 	.word	0x000000ff
        /*01b4*/ 	.word	0x00000068
        /*01b8*/ 	.short	0x0100
        /*01ba*/ 	.byte	0x04
	.zero		1


	//   ....[12]....
        /*01bc*/ 	.word	0x000006a0
        /*01c0*/ 	.word	0x000000ff
        /*01c4*/ 	.word	0x00000030
        /*01c8*/ 	.short	0x0100
        /*01ca*/ 	.byte	0x04
	.zero		1


	//   ....[13]....
        /*01cc*/ 	.word	0x000006b0
        /*01d0*/ 	.word	0x000000ff
        /*01d4*/ 	.word	0x00000070
        /*01d8*/ 	.short	0x0100
        /*01da*/ 	.byte	0x04
	.zero		1


	//   ....[14]....
        /*01dc*/ 	.word	0x000006c0
        /*01e0*/ 	.word	0x000000ff
        /*01e4*/ 	.word	0x00000038
        /*01e8*/ 	.short	0x0100
        /*01ea*/ 	.byte	0x04
	.zero		1


	//   ....[15]....
        /*01ec*/ 	.word	0x000006d0
        /*01f0*/ 	.word	0x000000ff
        /*01f4*/ 	.word	0x00000078
        /*01f8*/ 	.short	0x0100
        /*01fa*/ 	.byte	0x04
	.zero		1


	//   ....[16]....
        /*01fc*/ 	.word	0x00000800
        /*0200*/ 	.word	0x000000ff
        /*0204*/ 	.word	0x00000080
        /*0208*/ 	.short	0x0100
        /*020a*/ 	.byte	0x04
	.zero		1


	//   ....[17]....
        /*020c*/ 	.word	0x00000810
        /*0210*/ 	.word	0x000000ff
        /*0214*/ 	.word	0x000000a0
        /*0218*/ 	.short	0x0100
        /*021a*/ 	.byte	0x04
	.zero		1


	//   ....[18]....
        /*021c*/ 	.word	0x00000820
        /*0220*/ 	.word	0x000000ff
        /*0224*/ 	.word	0x00000088
        /*0228*/ 	.short	0x0100
        /*022a*/ 	.byte	0x04
	.zero		1


	//   ....[19]....
        /*022c*/ 	.word	0x00000830
        /*0230*/ 	.word	0x000000ff
        /*0234*/ 	.word	0x000000a8
        /*0238*/ 	.short	0x0100
        /*023a*/ 	.byte	0x04
	.zero		1


	//   ....[20]....
        /*023c*/ 	.word	0x00000840
        /*0240*/ 	.word	0x000000ff
        /*0244*/ 	.word	0x00000090
        /*0248*/ 	.short	0x0100
        /*024a*/ 	.byte	0x04
	.zero		1


	//   ....[21]....
        /*024c*/ 	.word	0x00000850
        /*0250*/ 	.word	0x000000ff
        /*0254*/ 	.word	0x000000b0
        /*0258*/ 	.short	0x0100
        /*025a*/ 	.byte	0x04
	.zero		1


	//   ....[22]....
        /*025c*/ 	.word	0x00000860
        /*0260*/ 	.word	0x000000ff
        /*0264*/ 	.word	0x00000098
        /*0268*/ 	.short	0x0100
        /*026a*/ 	.byte	0x04
	.zero		1


	//   ....[23]....
        /*026c*/ 	.word	0x00000870
        /*0270*/ 	.word	0x000000ff
        /*0274*/ 	.word	0x000000b8
        /*0278*/ 	.short	0x0100
        /*027a*/ 	.byte	0x04
	.zero		1


	//   ....[24]....
        /*027c*/ 	.word	0x00000960
        /*0280*/ 	.word	0x000000ff
        /*0284*/ 	.word	0x000000c0
        /*0288*/ 	.short	0x0100
        /*028a*/ 	.byte	0x06
	.zero		1


	//   ....[25]....
        /*028c*/ 	.word	0x00000970
        /*0290*/ 	.word	0x000000ff
        /*0294*/ 	.word	0x000000c8
        /*0298*/ 	.short	0x0100
        /*029a*/ 	.byte	0x06
	.zero		1


	//   ....[26]....
        /*029c*/ 	.word	0x00000ab0
        /*02a0*/ 	.word	0x000000ff
        /*02a4*/ 	.word	0x000000d0
        /*02a8*/ 	.short	0x0100
        /*02aa*/ 	.byte	0x06
	.zero		1


	//   ....[27]....
        /*02ac*/ 	.word	0x00000ac0
        /*02b0*/ 	.word	0x000000ff
        /*02b4*/ 	.word	0x000000d8
        /*02b8*/ 	.short	0x0100
        /*02ba*/ 	.byte	0x06
	.zero		1


	//   ....[28]....
        /*02bc*/ 	.word	0x00000c10
        /*02c0*/ 	.word	0x000000ff
        /*02c4*/ 	.word	0x000000e0
        /*02c8*/ 	.short	0x0100
        /*02ca*/ 	.byte	0x04
	.zero		1


	//   ....[29]....
        /*02cc*/ 	.word	0x00000c20
        /*02d0*/ 	.word	0x000000ff
        /*02d4*/ 	.word	0x000000f0
        /*02d8*/ 	.short	0x0100
        /*02da*/ 	.byte	0x04
	.zero		1


	//   ....[30]....
        /*02dc*/ 	.word	0x00000c30
        /*02e0*/ 	.word	0x000000ff
        /*02e4*/ 	.word	0x000000e8
        /*02e8*/ 	.short	0x0100
        /*02ea*/ 	.byte	0x04
	.zero		1


	//   ....[31]....
        /*02ec*/ 	.word	0x00000c40
        /*02f0*/ 	.word	0x000000ff
        /*02f4*/ 	.word	0x000000f8
        /*02f8*/ 	.short	0x0100
        /*02fa*/ 	.byte	0x04
	.zero		1


	//   ....[32]....
        /*02fc*/ 	.word	0x000015c0
        /*0300*/ 	.word	0x000000ff
        /*0304*/ 	.word	0x00000040
        /*0308*/ 	.short	0x010a
        /*030a*/ 	.byte	0x04
	.zero		1


	//   ....[33]....
        /*030c*/ 	.word	0x000018d0
        /*0310*/ 	.word	0x000000ff
        /*0314*/ 	.word	0x00000040
        /*0318*/ 	.short	0x010a
        /*031a*/ 	.byte	0x09
	.zero		1


	//   ....[34]....
        /*031c*/ 	.word	0x00001a40
        /*0320*/ 	.word	0x000000ff
        /*0324*/ 	.word	0x00000040
        /*0328*/ 	.short	0x010a
        /*032a*/ 	.byte	0x08
	.zero		1


	//   ....[35]....
        /*032c*/ 	.word	0x00001c60
        /*0330*/ 	.word	0x000000ff
        /*0334*/ 	.word	0x000000c8
        /*0338*/ 	.short	0x0101
        /*033a*/ 	.byte	0x1e
	.zero		1


	//   ....[36]....
        /*033c*/ 	.word	0x00001c90
        /*0340*/ 	.word	0x000000ff
        /*0344*/ 	.word	0x00000040
        /*0348*/ 	.short	0x010a
        /*034a*/ 	.byte	0x04
	.zero		1


	//   ....[37]....
        /*034c*/ 	.word	0x00001f70
        /*0350*/ 	.word	0x000000ff
        /*0354*/ 	.word	0x00000040
        /*0358*/ 	.short	0x010a
        /*035a*/ 	.byte	0x09
	.zero		1


	//   ....[38]....
        /*035c*/ 	.word	0x000020e0
        /*0360*/ 	.word	0x000000ff
        /*0364*/ 	.word	0x00000040
        /*0368*/ 	.short	0x010a
        /*036a*/ 	.byte	0x08
	.zero		1


	//   ....[39]....
        /*036c*/ 	.word	0x00002310
        /*0370*/ 	.word	0x000000ff
        /*0374*/ 	.word	0x000000d0
        /*0378*/ 	.short	0x010a
        /*037a*/ 	.byte	0x1e
	.zero		1


	//   ....[40]....
        /*037c*/ 	.word	0x000023d0
        /*0380*/ 	.word	0x000000ff
        /*0384*/ 	.word	0x00000000
        /*0388*/ 	.short	0x0101
        /*038a*/ 	.byte	0x04
	.zero		1


	//   ....[41]....
        /*038c*/ 	.word	0x000029d0
        /*0390*/ 	.word	0x000000ff
        /*0394*/ 	.word	0x00000000
        /*0398*/ 	.short	0x010a
        /*039a*/ 	.byte	0x04
	.zero		1


	//   ....[42]....
        /*039c*/ 	.word	0x00002a70
        /*03a0*/ 	.word	0x000000ff
        /*03a4*/ 	.word	0x00000000
        /*03a8*/ 	.short	0x010a
        /*03aa*/ 	.byte	0x05
	.zero		1


	//   ....[43]....
        /*03ac*/ 	.word	0x00002b10
        /*03b0*/ 	.word	0x000000ff
        /*03b4*/ 	.word	0x00000000
        /*03b8*/ 	.short	0x010a
        /*03ba*/ 	.byte	0x05
	.zero		1


	//   ....[44]....
        /*03bc*/ 	.word	0x00002bb0
        /*03c0*/ 	.word	0x000000ff
        /*03c4*/ 	.word	0x00000000
        /*03c8*/ 	.short	0x010a
        /*03ca*/ 	.byte	0x05
	.zero		1


	//   ....[45]....
        /*03cc*/ 	.word	0x00002c50
        /*03d0*/ 	.word	0x000000ff
        /*03d4*/ 	.word	0x00000000
        /*03d8*/ 	.short	0x010a
        /*03da*/ 	.byte	0x05
	.zero		1


	//   ....[46]....
        /*03dc*/ 	.word	0x00002cf0
        /*03e0*/ 	.word	0x000000ff
        /*03e4*/ 	.word	0x00000000
        /*03e8*/ 	.short	0x010a
        /*03ea*/ 	.byte	0x05
	.zero		1


	//   ....[47]....
        /*03ec*/ 	.word	0x00002d90
        /*03f0*/ 	.word	0x000000ff
        /*03f4*/ 	.word	0x00000000
        /*03f8*/ 	.short	0x010a
        /*03fa*/ 	.byte	0x05
	.zero		1


	//   ....[48]....
        /*03fc*/ 	.word	0x00002e40
        /*0400*/ 	.word	0x00000000
        /*0404*/ 	.word	0x00000000
        /*0408*/ 	.short	0x010a
        /*040a*/ 	.byte	0xff
	.zero		1


	//   ....[49]....
        /*040c*/ 	.word	0x00002f90
        /*0410*/ 	.word	0x000000ff
        /*0414*/ 	.word	0x000000d8
        /*0418*/ 	.short	0x010a
        /*041a*/ 	.byte	0x04
	.zero		1


	//   ....[50]....
        /*041c*/ 	.word	0x00003030
        /*0420*/ 	.word	0x000000ff
        /*0424*/ 	.word	0x000000d0
        /*0428*/ 	.short	0x010a
        /*042a*/ 	.byte	0x04
	.zero		1


	//   ....[51]....
        /*042c*/ 	.word	0x000030d0
        /*0430*/ 	.word	0x000000ff
        /*0434*/ 	.word	0x00000000
        /*0438*/ 	.short	0x0101
        /*043a*/ 	.byte	0x05
	.zero		1


	//   ....[52]....
        /*043c*/ 	.word	0x00003110
        /*0440*/ 	.word	0x000000ff
        /*0444*/ 	.word	0x000000d8
        /*0448*/ 	.short	0x0106
        /*044a*/ 	.byte	0x04
	.zero		1


	//   ....[53]....
        /*044c*/ 	.word	0x00003150
        /*0450*/ 	.word	0x00000000
        /*0454*/ 	.word	0x000000d8
        /*0458*/ 	.short	0x010a
        /*045a*/ 	.byte	0xff
	.zero		1


	//   ....[54]....
        /*045c*/ 	.word	0x000036c0
        /*0460*/ 	.word	0x000000ff
        /*0464*/ 	.word	0x000000d0
        /*0468*/ 	.short	0x010a
        /*046a*/ 	.byte	0x14
	.zero		1


	//   ....[55]....
        /*046c*/ 	.word	0x00003770
        /*0470*/ 	.word	0x000000ff
        /*0474*/ 	.word	0x00000000
        /*0478*/ 	.short	0x0101
        /*047a*/ 	.byte	0x19
	.zero		1


	//   ....[56]....
        /*047c*/ 	.word	0x00003780
        /*0480*/ 	.word	0x000000ff
        /*0484*/ 	.word	0x000000f0
        /*0488*/ 	.short	0x010a
        /*048a*/ 	.byte	0x18
	.zero		1


	//   ....[57]....
        /*048c*/ 	.word	0x00003820
        /*0490*/ 	.word	0x000000ff
        /*0494*/ 	.word	0x00000000
        /*0498*/ 	.short	0x010a
        /*049a*/ 	.byte	0x04
	.zero		1


	//   ....[58]....
        /*049c*/ 	.word	0x00003880
        /*04a0*/ 	.word	0x000000ff
        /*04a4*/ 	.word	0x00000000
        /*04a8*/ 	.short	0x010a
        /*04aa*/ 	.byte	0x12
	.zero		1


	//   ....[59]....
        /*04ac*/ 	.word	0x000039d0
        /*04b0*/ 	.word	0x000000ff
        /*04b4*/ 	.word	0x00000000
        /*04b8*/ 	.short	0x010a
        /*04ba*/ 	.byte	0x05
	.zero		1


	//   ....[60]....
        /*04bc*/ 	.word	0x00003cd0
        /*04c0*/ 	.word	0x000000ff
        /*04c4*/ 	.word	0x00000000
        /*04c8*/ 	.short	0x010a
        /*04ca*/ 	.byte	0x04
	.zero		1


	//   ....[61]....
        /*04cc*/ 	.word	0x00003d60
        /*04d0*/ 	.word	0x000000ff
        /*04d4*/ 	.word	0x00000000
        /*04d8*/ 	.short	0x010a
        /*04da*/ 	.byte	0x04
	.zero		1


	//   ....[62]....
        /*04dc*/ 	.word	0x00004330
        /*04e0*/ 	.word	0x000000ff
        /*04e4*/ 	.word	0x000000d0
        /*04e8*/ 	.short	0x010a
        /*04ea*/ 	.byte	0x14
	.zero		1


	//   ....[63]....
        /*04ec*/ 	.word	0x000043d0
        /*04f0*/ 	.word	0x000000ff
        /*04f4*/ 	.word	0x00000000
        /*04f8*/ 	.short	0x0101
        /*04fa*/ 	.byte	0x2f
	.zero		1


	//   ....[64]....
        /*04fc*/ 	.word	0x00004920
        /*0500*/ 	.word	0x000000ff
        /*0504*/ 	.word	0x000000c8
        /*0508*/ 	.short	0x010a
        /*050a*/ 	.byte	0x14
	.zero		1


	//   ....[65]....
        /*050c*/ 	.word	0x00004ac0
        /*0510*/ 	.word	0x000000ff
        /*0514*/ 	.word	0x000000a0
        /*0518*/ 	.short	0x010a
        /*051a*/ 	.byte	0x14
	.zero		1


	//   ....[66]....
        /*051c*/ 	.word	0x00004d90
        /*0520*/ 	.word	0x000000ff
        /*0524*/ 	.word	0x00000080
        /*0528*/ 	.short	0x010b
        /*052a*/ 	.byte	0x14
	.zero		1


	//   ....[67]....
        /*052c*/ 	.word	0x00004da0
        /*0530*/ 	.word	0x000000ff
        /*0534*/ 	.word	0x00000000
        /*0538*/ 	.short	0x0101
        /*053a*/ 	.byte	0x35
	.zero		1


	//   ....[68]....
        /*053c*/ 	.word	0x00004dc0
        /*0540*/ 	.word	0x000000ff
        /*0544*/ 	.word	0x000000a8
        /*0548*/ 	.short	0x010a
        /*054a*/ 	.byte	0x14
	.zero		1


	//   ....[69]....
        /*054c*/ 	.word	0x00004f10
        /*0550*/ 	.word	0x000000ff
        /*0554*/ 	.word	0x00000088
        /*0558*/ 	.short	0x010b
        /*055a*/ 	.byte	0x14
	.zero		1


	//   ....[70]....
        /*055c*/ 	.word	0x00004f20
        /*0560*/ 	.word	0x000000ff
        /*0564*/ 	.word	0x00000000
        /*0568*/ 	.short	0x0101
        /*056a*/ 	.byte	0x32
	.zero		1


	//   ....[71]....
        /*056c*/ 	.word	0x00004f40
        /*0570*/ 	.word	0x000000ff
        /*0574*/ 	.word	0x000000b0
        /*0578*/ 	.short	0x010a
        /*057a*/ 	.byte	0x14
	.zero		1


	//   ....[72]....
        /*057c*/ 	.word	0x000050b0
        /*0580*/ 	.word	0x000000ff
        /*0584*/ 	.word	0x00000090
        /*0588*/ 	.short	0x010b
        /*058a*/ 	.byte	0x14
	.zero		1


	//   ....[73]....
        /*058c*/ 	.word	0x000050c0
        /*0590*/ 	.word	0x000000ff
        /*0594*/ 	.word	0x00000000
        /*0598*/ 	.short	0x0101
        /*059a*/ 	.byte	0x31
	.zero		1


	//   ....[74]....
        /*059c*/ 	.word	0x000050d0
        /*05a0*/ 	.word	0x000000ff
        /*05a4*/ 	.word	0x000000b8
        /*05a8*/ 	.short	0x010a
        /*05aa*/ 	.byte	0x14
	.zero		1


	//   ....[75]....
        /*05ac*/ 	.word	0x00005280
        /*05b0*/ 	.word	0x000000ff
        /*05b4*/ 	.word	0x00000098
        /*05b8*/ 	.short	0x010b
        /*05ba*/ 	.byte	0x14
	.zero		1


	//   ....[76]....
        /*05bc*/ 	.word	0x00005290
        /*05c0*/ 	.word	0x000000ff
        /*05c4*/ 	.word	0x00000000
        /*05c8*/ 	.short	0x0101
        /*05ca*/ 	.byte	0x30
	.zero		1


	//   ....[77]....
        /*05cc*/ 	.word	0x000052c0
        /*05d0*/ 	.word	0x000000ff
        /*05d4*/ 	.word	0x000000a0
        /*05d8*/ 	.short	0x010a
        /*05da*/ 	.byte	0x14
	.zero		1


	//   ....[78]....
        /*05dc*/ 	.word	0x000052e0
        /*05e0*/ 	.word	0x000000ff
        /*05e4*/ 	.word	0x000000a8
        /*05e8*/ 	.short	0x010a
        /*05ea*/ 	.byte	0x14
	.zero		1


	//   ....[79]....
        /*05ec*/ 	.word	0x00005300
        /*05f0*/ 	.word	0x000000ff
        /*05f4*/ 	.word	0x000000b0
        /*05f8*/ 	.short	0x010a
        /*05fa*/ 	.byte	0x14
	.zero		1


	//   ....[80]....
        /*05fc*/ 	.word	0x00005340
        /*0600*/ 	.word	0x00000000
        /*0604*/ 	.word	0x000000b8
        /*0608*/ 	.short	0x010a
        /*060a*/ 	.byte	0xff
	.zero		1


	//   ....[81]....
        /*060c*/ 	.word	0x000056c0
        /*0610*/ 	.word	0x000000ff
        /*0614*/ 	.word	0x000000d0
        /*0618*/ 	.short	0x010a
        /*061a*/ 	.byte	0x31
	.zero		1


	//   ....[82]....
        /*061c*/ 	.word	0x00005790
        /*0620*/ 	.word	0x000000ff
        /*0624*/ 	.word	0x00000000
        /*0628*/ 	.short	0x0101
        /*062a*/ 	.byte	0x04
	.zero		1


	//   ....[83]....
        /*062c*/ 	.word	0x00006410
        /*0630*/ 	.word	0x000000ff
        /*0634*/ 	.word	0x00000080
        /*0638*/ 	.short	0x010a
        /*063a*/ 	.byte	0x31
	.zero		1


	//   ....[84]....
        /*063c*/ 	.word	0x000064b0
        /*0640*/ 	.word	0x00000059
        /*0644*/ 	.word	0x000000e0
        /*0648*/ 	.short	0x010a
        /*064a*/ 	.byte	0xff
	.zero		1


	//   ....[85]....
        /*064c*/ 	.word	0x000066d0
        /*0650*/ 	.word	0x000000ff
        /*0654*/ 	.word	0x00000080
        /*0658*/ 	.short	0x010a
        /*065a*/ 	.byte	0x31
	.zero		1


	//   ....[86]....
        /*065c*/ 	.word	0x000067c0
        /*0660*/ 	.word	0x00000059
        /*0664*/ 	.word	0x000000e0
        /*0668*/ 	.short	0x010a
        /*066a*/ 	.byte	0xff
	.zero		1


	//   ....[87]....
        /*066c*/ 	.word	0x00006fc0
        /*0670*/ 	.word	0x00000000
        /*0674*/ 	.word	0x00000000
        /*0678*/ 	.short	0x0101
        /*067a*/ 	.byte	0xff
	.zero		1


	//   ....[88]....
        /*067c*/ 	.word	0x00006fd0
        /*0680*/ 	.word	0x00000003
        /*0684*/ 	.word	0x00000080
        /*0688*/ 	.short	0x010a
        /*068a*/ 	.byte	0xff
	.zero		1


	//   ....[89]....
        /*068c*/ 	.word	0x000070b0
        /*0690*/ 	.word	0x00000003
        /*0694*/ 	.word	0x00000080
        /*0698*/ 	.short	0x010a
        /*069a*/ 	.byte	0xff
	.zero		1


	//   ....[90]....
        /*069c*/ 	.word	0x00007940
        /*06a0*/ 	.word	0x0000000e
        /*06a4*/ 	.word	0x00000000
        /*06a8*/ 	.short	0x0101
        /*06aa*/ 	.byte	0xff
	.zero		1


	//   ....[91]....
        /*06ac*/ 	.word	0x00007960
        /*06b0*/ 	.word	0x00000028
        /*06b4*/ 	.word	0x00000080
        /*06b8*/ 	.short	0x010a
        /*06ba*/ 	.byte	0xff
	.zero		1


	//   ....[92]....
        /*06bc*/ 	.word	0x00007a30
        /*06c0*/ 	.word	0x00000028
        /*06c4*/ 	.word	0x00000080
        /*06c8*/ 	.short	0x010a
        /*06ca*/ 	.byte	0xff
	.zero		1


	//   ....[93]....
        /*06cc*/ 	.word	0x000082b0
        /*06d0*/ 	.word	0x0000000e
        /*06d4*/ 	.word	0x00000000
        /*06d8*/ 	.short	0x0101
        /*06da*/ 	.byte	0xff
	.zero		1


	//   ....[94]....
        /*06dc*/ 	.word	0x000082d0
        /*06e0*/ 	.word	0x00000003
        /*06e4*/ 	.word	0x00000080
        /*06e8*/ 	.short	0x010a
        /*06ea*/ 	.byte	0xff
	.zero		1


	//   ....[95]....
        /*06ec*/ 	.word	0x000083a0
        /*06f0*/ 	.word	0x00000003
        /*06f4*/ 	.word	0x00000080
        /*06f8*/ 	.short	0x010a
        /*06fa*/ 	.byte	0xff
	.zero		1


	//   ....[96]....
        /*06fc*/ 	.word	0x00008880
        /*0700*/ 	.word	0x000000ff
        /*0704*/ 	.word	0x00000000
        /*0708*/ 	.short	0x0101
        /*070a*/ 	.byte	0x04
	.zero		1


	//   ....[97]....
        /*070c*/ 	.word	0x00008c90
        /*0710*/ 	.word	0x00000002
        /*0714*/ 	.word	0x00000000
        /*0718*/ 	.short	0x0101
        /*071a*/ 	.byte	0xff
	.zero		1


	//   ....[98]....
        /*071c*/ 	.word	0x00008f10
        /*0720*/ 	.word	0x000000ff
        /*0724*/ 	.word	0x00000000
        /*0728*/ 	.short	0x0101
        /*072a*/ 	.byte	0x04
	.zero		1


	//   ....[99]....
        /*072c*/ 	.word	0x00008f40
        /*0730*/ 	.word	0x00000000
        /*0734*/ 	.word	0x00000040
        /*0738*/ 	.short	0x010a
        /*073a*/ 	.byte	0xff
	.zero		1


	//   ....[100]....
        /*073c*/ 	.word	0x00008fa0
        /*0740*/ 	.word	0x00000000
        /*0744*/ 	.word	0x00000040
        /*0748*/ 	.short	0x010a
        /*074a*/ 	.byte	0xff
	.zero		1


	//   ....[101]....
        /*074c*/ 	.word	0x00009000
        /*0750*/ 	.word	0x00000000
        /*0754*/ 	.word	0x000000d0
        /*0758*/ 	.short	0x010a
        /*075a*/ 	.byte	0xff
	.zero		1


	//   ....[102]....
        /*075c*/ 	.word	0x00009060
        /*0760*/ 	.word	0x00000000
        /*0764*/ 	.word	0x00000000
        /*0768*/ 	.short	0x010a
        /*076a*/ 	.byte	0xff
	.zero		1


	//   ....[103]....
        /*076c*/ 	.word	0x000090c0
        /*0770*/ 	.word	0x00000000
        /*0774*/ 	.word	0x00000000
        /*0778*/ 	.short	0x010a
        /*077a*/ 	.byte	0xff
	.zero		1


	//   ....[104]....
        /*077c*/ 	.word	0x00009120
        /*0780*/ 	.word	0x00000000
        /*0784*/ 	.word	0x00000000
        /*0788*/ 	.short	0x010a
        /*078a*/ 	.byte	0xff
	.zero		1


	//   ....[105]....
        /*078c*/ 	.word	0x00009180
        /*0790*/ 	.word	0x00000000
        /*0794*/ 	.word	0x00000000
        /*0798*/ 	.short	0x010a
        /*079a*/ 	.byte	0xff
	.zero		1


	//   ....[106]....
        /*079c*/ 	.word	0x000091e0
        /*07a0*/ 	.word	0x00000000
        /*07a4*/ 	.word	0x00000000
        /*07a8*/ 	.short	0x010a
        /*07aa*/ 	.byte	0xff
	.zero		1


	//   ....[107]....
        /*07ac*/ 	.word	0x00009240
        /*07b0*/ 	.word	0x00000000
        /*07b4*/ 	.word	0x00000000
        /*07b8*/ 	.short	0x010a
        /*07ba*/ 	.byte	0xff
	.zero		1


	//   ....[108]....
        /*07bc*/ 	.word	0x000092a0
        /*07c0*/ 	.word	0x00000000
        /*07c4*/ 	.word	0x00000000
        /*07c8*/ 	.short	0x010a
        /*07ca*/ 	.byte	0xff
	.zero		1


	//   ....[109]....
        /*07cc*/ 	.word	0x00009300
        /*07d0*/ 	.word	0x00000004
        /*07d4*/ 	.word	0x000000d8
        /*07d8*/ 	.short	0x010a
        /*07da*/ 	.byte	0xff
	.zero		1


	//   ....[110]....
        /*07dc*/ 	.word	0x00009360
        /*07e0*/ 	.word	0x00000004
        /*07e4*/ 	.word	0x000000d0
        /*07e8*/ 	.short	0x010a
        /*07ea*/ 	.byte	0xff
	.zero		1


	//   ....[111]....
        /*07ec*/ 	.word	0x000093c0
        /*07f0*/ 	.word	0x00000000
        /*07f4*/ 	.word	0x000000d0
        /*07f8*/ 	.short	0x010a
        /*07fa*/ 	.byte	0xff
	.zero		1


	//   ....[112]....
        /*07fc*/ 	.word	0x00009420
        /*0800*/ 	.word	0x00000005
        /*0804*/ 	.word	0x000000f0
        /*0808*/ 	.short	0x010a
        /*080a*/ 	.byte	0xff
	.zero		1


	//   ....[113]....
        /*080c*/ 	.word	0x00009480
        /*0810*/ 	.word	0x00000000
        /*0814*/ 	.word	0x00000000
        /*0818*/ 	.short	0x010a
        /*081a*/ 	.byte	0xff
	.zero		1


	//   ....[114]....
        /*081c*/ 	.word	0x000094e0
        /*0820*/ 	.word	0x00000000
        /*0824*/ 	.word	0x00000000
        /*0828*/ 	.short	0x010a
        /*082a*/ 	.byte	0xff
	.zero		1


	//   ....[115]....
        /*082c*/ 	.word	0x00009540
        /*0830*/ 	.word	0x00000000
        /*0834*/ 	.word	0x00000000
        /*0838*/ 	.short	0x010a
        /*083a*/ 	.byte	0xff
	.zero		1


	//   ....[116]....
        /*083c*/ 	.word	0x000095a0
        /*0840*/ 	.word	0x00000000
        /*0844*/ 	.word	0x000000d0
        /*0848*/ 	.short	0x010a
        /*084a*/ 	.byte	0xff
	.zero		1


	//   ....[117]....
        /*084c*/ 	.word	0x00009600
        /*0850*/ 	.word	0x00000000
        /*0854*/ 	.word	0x000000c8
        /*0858*/ 	.short	0x010a
        /*085a*/ 	.byte	0xff
	.zero		1


	//   ....[118]....
        /*085c*/ 	.word	0x00009660
        /*0860*/ 	.word	0x00000002
        /*0864*/ 	.word	0x000000a0
        /*0868*/ 	.short	0x010a
        /*086a*/ 	.byte	0xff
	.zero		1


	//   ....[119]....
        /*086c*/ 	.word	0x000096c0
        /*0870*/ 	.word	0x00000002
        /*0874*/ 	.word	0x000000a8
        /*0878*/ 	.short	0x010a
        /*087a*/ 	.byte	0xff
	.zero		1


	//   ....[120]....
        /*087c*/ 	.word	0x00009720
        /*0880*/ 	.word	0x00000002
        /*0884*/ 	.word	0x000000b0
        /*0888*/ 	.short	0x010a
        /*088a*/ 	.byte	0xff
	.zero		1


	//   ....[121]....
        /*088c*/ 	.word	0x00009780
        /*0890*/ 	.word	0x00000000
        /*0894*/ 	.word	0x000000b8
        /*0898*/ 	.short	0x010a
        /*089a*/ 	.byte	0xff
	.zero		1


	//   ....[122]....
        /*089c*/ 	.word	0x000097e0
        /*08a0*/ 	.word	0x00000000
        /*08a4*/ 	.word	0x000000a0
        /*08a8*/ 	.short	0x010a
        /*08aa*/ 	.byte	0xff
	.zero		1


	//   ....[123]....
        /*08ac*/ 	.word	0x00009840
        /*08b0*/ 	.word	0x00000000
        /*08b4*/ 	.word	0x000000a8
        /*08b8*/ 	.short	0x010a
        /*08ba*/ 	.byte	0xff
	.zero		1


	//   ....[124]....
        /*08bc*/ 	.word	0x000098a0
        /*08c0*/ 	.word	0x00000000
        /*08c4*/ 	.word	0x000000b0
        /*08c8*/ 	.short	0x010a
        /*08ca*/ 	.byte	0xff
	.zero		1


	//   ....[125]....
        /*08cc*/ 	.word	0x00009900
        /*08d0*/ 	.word	0x00000000
        /*08d4*/ 	.word	0x000000d0
        /*08d8*/ 	.short	0x010a
        /*08da*/ 	.byte	0xff
	.zero		1


	//   ....[126]....
        /*08dc*/ 	.word	0x00009960
        /*08e0*/ 	.word	0x00000002
        /*08e4*/ 	.word	0x00000080
        /*08e8*/ 	.short	0x010a
        /*08ea*/ 	.byte	0xff
	.zero		1


	//   ....[127]....
        /*08ec*/ 	.word	0x000099b0
        /*08f0*/ 	.word	0x00000059
        /*08f4*/ 	.word	0x000000e0
        /*08f8*/ 	.short	0x010a
        /*08fa*/ 	.byte	0xff
	.zero		1


	//   ....[128]....
        /*08fc*/ 	.word	0x00009a00
        /*0900*/ 	.word	0x00000003
        /*0904*/ 	.word	0x00000080
        /*0908*/ 	.short	0x010a
        /*090a*/ 	.byte	0xff
	.zero		1


	//   ....[129]....
        /*090c*/ 	.word	0x00009a50
        /*0910*/ 	.word	0x00000028
        /*0914*/ 	.word	0x00000080
        /*0918*/ 	.short	0x010a
        /*091a*/ 	.byte	0xff
	.zero		1


	//   ....[130]....
        /*091c*/ 	.word	0x00009aa0
        /*0920*/ 	.word	0x00000003
        /*0924*/ 	.word	0x00000080
        /*0928*/ 	.short	0x010a
        /*092a*/ 	.byte	0xff
	.zero		1


	//----- nvinfo : EIATTR_NUM_MBARRIERS
	.align		4
.L_47:
        /*092c*/ 	.byte	0x03, 0x38
        /*092e*/ 	.short	0x0020


	//----- nvinfo : EIATTR_EXIT_INSTR_OFFSETS
	.align		4
        /*0930*/ 	.byte	0x04, 0x1c
        /*0932*/ 	.short	(.L_49 - .L_48)


	//   ....[0]....
.L_48:
        /*0934*/ 	.word	0x00002e70


	//   ....[1]....
        /*0938*/ 	.word	0x00003120


	//   ....[2]....
        /*093c*/ 	.word	0x00003180


	//   ....[3]....
        /*0940*/ 	.word	0x00003fd0


	//   ....[4]....
        /*0944*/ 	.word	0x00005370


	//   ....[5]....
        /*0948*/ 	.word	0x000053b0


	//   ....[6]....
        /*094c*/ 	.word	0x00008df0


	//   ....[7]....
        /*0950*/ 	.word	0x00008e70


	//   ....[8]....
        /*0954*/ 	.word	0x00008ea0


	//   ....[9]....
        /*0958*/ 	.word	0x00008f20


	//----- nvinfo : EIATTR_MAX_THREADS
	.align		4
.L_49:
        /*095c*/ 	.byte	0x04, 0x05
        /*095e*/ 	.short	(.L_51 - .L_50)
.L_50:
        /*0960*/ 	.word	0x00000100
        /*0964*/ 	.word	0x00000001
        /*0968*/ 	.word	0x00000001


	//----- nvinfo : EIATTR_CRS_STACK_SIZE
	.align		4
.L_51:
        /*096c*/ 	.byte	0x04, 0x1e
        /*096e*/ 	.short	(.L_53 - .L_52)
.L_52:
        /*0970*/ 	.word	0x00000000


	//----- nvinfo : EIATTR_CBANK_PARAM_SIZE
	.align		4
.L_53:
        /*0974*/ 	.byte	0x03, 0x19
        /*0976*/ 	.short	0x0900


	//----- nvinfo : EIATTR_PARAM_CBANK
	.align		4
        /*0978*/ 	.byte	0x04, 0x0a
        /*097a*/ 	.short	(.L_55 - .L_54)
	.align		4
.L_54:
        /*097c*/ 	.word	index@(.nv.constant0._ZN7cutlass13device_kernelINS_4conv6kernel13ConvUniversalINS1_16ConvProblemShapeILNS1_8OperatorE0ELi3EEENS1_10collective14CollectiveConvINS1_47MainloopSm100TmaUmmaWarpSpecializedImplicitGemmILS5_0ELi8ELi3ELi1ELi2EN4cute5tupleIJNSA_1CILi1EEESD_SD_EEEEENSB_IJNSC_ILi128EEENSC_ILi64EEENSB_IJNSC_ILi32EEEEEEEEENS_10tfloat32_tESL_NSA_8TiledMMAINSA_8MMA_AtomIJNSA_17SM100_MMA_TF32_SSISL_SL_fLi128ELi64ELNSA_4UMMA5MajorE0ELSQ_0ELNSP_7ScaleInE0ELSR_0EEEEEENSA_6LayoutISE_NSB_IJNSC_ILi0EEESV_SV_EEEEENSB_IJNSA_10UnderscoreESY_SY_EEEEENS7_6detail27Sm100ImplicitGemmTileTraitsINSA_20SM90_TMA_LOAD_IM2COLENSA_14ComposedLayoutINSA_7SwizzleILi3ELi4ELi3EEENSA_18smem_ptr_flag_bitsILi32EEENSU_INSB_IJNSC_ILi8EEESI_EEENSB_IJSI_SD_EEEEEEEvEENS12_INSA_13SM90_TMA_LOADES1D_vEEEENS_8epilogue10collective18CollectiveEpilogueINS1I_23Sm100TmaWarpSpecializedILi4ELi2ELi16ELb1ELb0EEEJSK_NSB_IJNSU_ISG_SD_EENSU_INSC_ILi16EEESD_EEEEESL_NSB_IJNSB_IJllllEEESD_SV_EEESL_S1S_NS1I_6fusion15FusionCallbacksIS1M_NS1T_17LinearCombinationISL_fSL_fLNS_15FloatRoundStyleE2EEESK_S1Q_JEEENSA_5SM1004TMEM4LOAD26SM100_TMEM_LOAD_32dp32b16xES13_NS14_INS15_ILi2ELi4ELi3EEES18_NSU_INSB_IJS19_S1O_EEENSB_IJS1O_SD_EEEEEEENSA_39AutoVectorizingCopyWithAssumedAlignmentILi128EEENSA_21SM90_TMA_STORE_IM2COLES27_S29_S29_EEEvvEEEEvNT_6ParamsE)
        /*0980*/ 	.short	0x0380
        /*0982*/ 	.short	0x0900


	//----- nvinfo : EIATTR_SW_WAR
	.align		4
.L_55:
        /*0984*/ 	.byte	0x04, 0x36
        /*0986*/ 	.short	(.L_57 - .L_56)
.L_56:
        /*0988*/ 	.word	0x00000008
.L_57:


//--------------------- .nv.callgraph             --------------------------
	.section	.nv.callgraph,"",@"SHT_CUDA_CALLGRAPH"
	.align	4
	.sectionentsize	8
	.align		4
        /*0000*/ 	.word	0x00000000
	.align		4
        /*0004*/ 	.word	0xffffffff
	.align		4
        /*0008*/ 	.word	index@(_ZN7cutlass13device_kernelINS_4conv6kernel13ConvUniversalINS1_16ConvProblemShapeILNS1_8OperatorE0ELi3EEENS1_10collective14CollectiveConvINS1_47MainloopSm100TmaUmmaWarpSpecializedImplicitGemmILS5_0ELi8ELi3ELi1ELi2EN4cute5tupleIJNSA_1CILi1EEESD_SD_EEEEENSB_IJNSC_ILi128EEENSC_ILi64EEENSB_IJNSC_ILi32EEEEEEEEENS_10tfloat32_tESL_NSA_8TiledMMAINSA_8MMA_AtomIJNSA_17SM100_MMA_TF32_SSISL_SL_fLi128ELi64ELNSA_4UMMA5MajorE0ELSQ_0ELNSP_7ScaleInE0ELSR_0EEEEEENSA_6LayoutISE_NSB_IJNSC_ILi0EEESV_SV_EEEEENSB_IJNSA_10UnderscoreESY_SY_EEEEENS7_6detail27Sm100ImplicitGemmTileTraitsINSA_20SM90_TMA_LOAD_IM2COLENSA_14ComposedLayoutINSA_7SwizzleILi3ELi4ELi3EEENSA_18smem_ptr_flag_bitsILi32EEENSU_INSB_IJNSC_ILi8EEESI_EEENSB_IJSI_SD_EEEEEEEvEENS12_INSA_13SM90_TMA_LOADES1D_vEEEENS_8epilogue10collective18CollectiveEpilogueINS1I_23Sm100TmaWarpSpecializedILi4ELi2ELi16ELb1ELb0EEEJSK_NSB_IJNSU_ISG_SD_EENSU_INSC_ILi16EEESD_EEEEESL_NSB_IJNSB_IJllllEEESD_SV_EEESL_S1S_NS1I_6fusion15FusionCallbacksIS1M_NS1T_17LinearCombinationISL_fSL_fLNS_15FloatRoundStyleE2EEESK_S1Q_JEEENSA_5SM1004TMEM4LOAD26SM100_TMEM_LOAD_32dp32b16xES13_NS14_INS15_ILi2ELi4ELi3EEES18_NSU_INSB_IJS19_S1O_EEENSB_IJS1O_SD_EEEEEEENSA_39AutoVectorizingCopyWithAssumedAlignmentILi128EEENSA_21SM90_TMA_STORE_IM2COLES27_S29_S29_EEEvvEEEEvNT_6ParamsE)
	.align		4
        /*000c*/ 	.word	index@(__assertfail)
	.align		4
        /*0010*/ 	.word	0x00000000
	.align		4
        /*0014*/ 	.word	0xfffffffe
	.align		4
        /*0018*/ 	.word	0x00000000
	.align		4
        /*001c*/ 	.word	0xfffffffd
	.align		4
        /*0020*/ 	.word	0x00000000
	.align		4
        /*0024*/ 	.word	0xfffffffc


//--------------------- .nv.constant4             --------------------------
	.section	.nv.constant4,"a",@progbits
	.align	8
	.align		8
.nv.constant4:
        /*0000*/ 	.dword	__assertfail
	.align		8
        /*0008*/ 	.dword	__unnamed_1
	.align		8
        /*0010*/ 	.dword	__unnamed_2
	.align		8
        /*0018*/ 	.dword	_ZN39_INTERNAL_d4c80792_4_k_cu_ce707177_30614cuda3std3__45__cpo5beginE
	.align		8
        /*0020*/ 	.dword	_ZN39_INTERNAL_d4c80792_4_k_cu_ce707177_30614cuda3std3__45__cpo3endE
	.align		8
        /*0028*/ 	.dword	_ZN39_INTERNAL_d4c80792_4_k_cu_ce707177_30614cuda3std3__45__cpo6cbeginE
	.align		8
        /*0030*/ 	.dword	_ZN39_INTERNAL_d4c80792_4_k_cu_ce707177_30614cuda3std3__45__cpo4cendE
	.align		8
        /*0038*/ 	.dword	_ZN39_INTERNAL_d4c80792_4_k_cu_ce707177_30614cuda3std3__441_GLOBAL__N__d4c80792_4_k_cu_ce707177_30616ignoreE
	.align		8
        /*0040*/ 	.dword	_ZN39_INTERNAL_d4c80792_4_k_cu_ce707177_30614cuda3std3__419piecewise_constructE
	.align		8
        /*0048*/ 	.dword	_ZN39_INTERNAL_d4c80792_4_k_cu_ce707177_30614cuda3std3__48in_placeE
	.align		8
        /*0050*/ 	.dword	_ZN39_INTERNAL_d4c80792_4_k_cu_ce707177_30614cuda3std6ranges3__45__cpo4swapE
	.align		8
        /*0058*/ 	.dword	_ZN39_INTERNAL_d4c80792_4_k_cu_ce707177_30614cuda3std6ranges3__45__cpo9iter_moveE
	.align		8
        /*0060*/ 	.dword	_ZN39_INTERNAL_d4c80792_4_k_cu_ce707177_30614cute7productE
	.align		8
        /*0068*/ 	.dword	_ZN39_INTERNAL_d4c80792_4_k_cu_ce707177_30614cute1_E
	.align		8
        /*0070*/ 	.dword	$str$27
	.align		8
        /*0078*/ 	.dword	$str$28
	.align		8
        /*0080*/ 	.dword	$str$29
	.align		8
        /*0088*/ 	.dword	$str$30


//--------------------- .text._ZN7cutlass13device_kernelINS_4conv6kernel13ConvUniversalINS1_16ConvProblemShapeILNS1_8OperatorE0ELi3EEENS1_10collective14CollectiveConvINS1_47MainloopSm100TmaUmmaWarpSpecializedImplicitGemmILS5_0ELi8ELi3ELi1ELi2EN4cute5tupleIJNSA_1CILi1EEESD_SD_EEEEENSB_IJNSC_ILi128EEENSC_ILi64EEENSB_IJNSC_ILi32EEEEEEEEENS_10tfloat32_tESL_NSA_8TiledMMAINSA_8MMA_AtomIJNSA_17SM100_MMA_TF32_SSISL_SL_fLi128ELi64ELNSA_4UMMA5MajorE0ELSQ_0ELNSP_7ScaleInE0ELSR_0EEEEEENSA_6LayoutISE_NSB_IJNSC_ILi0EEESV_SV_EEEEENSB_IJNSA_10UnderscoreESY_SY_EEEEENS7_6detail27Sm100ImplicitGemmTileTraitsINSA_20SM90_TMA_LOAD_IM2COLENSA_14ComposedLayoutINSA_7SwizzleILi3ELi4ELi3EEENSA_18smem_ptr_flag_bitsILi32EEENSU_INSB_IJNSC_ILi8EEESI_EEENSB_IJSI_SD_EEEEEEEvEENS12_INSA_13SM90_TMA_LOADES1D_vEEEENS_8epilogue10collective18CollectiveEpilogueINS1I_23Sm100TmaWarpSpecializedILi4ELi2ELi16ELb1ELb0EEEJSK_NSB_IJNSU_ISG_SD_EENSU_INSC_ILi16EEESD_EEEEESL_NSB_IJNSB_IJllllEEESD_SV_EEESL_S1S_NS1I_6fusion15FusionCallbacksIS1M_NS1T_17LinearCombinationISL_fSL_fLNS_15FloatRoundStyleE2EEESK_S1Q_JEEENSA_5SM1004TMEM4LOAD26SM100_TMEM_LOAD_32dp32b16xES13_NS14_INS15_ILi2ELi4ELi3EEES18_NSU_INSB_IJS19_S1O_EEENSB_IJS1O_SD_EEEEEEENSA_39AutoVectorizingCopyWithAssumedAlignmentILi128EEENSA_21SM90_TMA_STORE_IM2COLES27_S29_S29_EEEvvEEEEvNT_6ParamsE --------------------------
	.section	.text._ZN7cutlass13device_kernelINS_4conv6kernel13ConvUniversalINS1_16ConvProblemShapeILNS1_8OperatorE0ELi3EEENS1_10collective14CollectiveConvINS1_47MainloopSm100TmaUmmaWarpSpecializedImplicitGemmILS5_0ELi8ELi3ELi1ELi2EN4cute5tupleIJNSA_1CILi1EEESD_SD_EEEEENSB_IJNSC_ILi128EEENSC_ILi64EEENSB_IJNSC_ILi32EEEEEEEEENS_10tfloat32_tESL_NSA_8TiledMMAINSA_8MMA_AtomIJNSA_17SM100_MMA_TF32_SSISL_SL_fLi128ELi64ELNSA_4UMMA5MajorE0ELSQ_0ELNSP_7ScaleInE0ELSR_0EEEEEENSA_6LayoutISE_NSB_IJNSC_ILi0EEESV_SV_EEEEENSB_IJNSA_10UnderscoreESY_SY_EEEEENS7_6detail27Sm100ImplicitGemmTileTraitsINSA_20SM90_TMA_LOAD_IM2COLENSA_14ComposedLayoutINSA_7SwizzleILi3ELi4ELi3EEENSA_18smem_ptr_flag_bitsILi32EEENSU_INSB_IJNSC_ILi8EEESI_EEENSB_IJSI_SD_EEEEEEEvEENS12_INSA_13SM90_TMA_LOADES1D_vEEEENS_8epilogue10collective18CollectiveEpilogueINS1I_23Sm100TmaWarpSpecializedILi4ELi2ELi16ELb1ELb0EEEJSK_NSB_IJNSU_ISG_SD_EENSU_INSC_ILi16EEESD_EEEEESL_NSB_IJNSB_IJllllEEESD_SV_EEESL_S1S_NS1I_6fusion15FusionCallbacksIS1M_NS1T_17LinearCombinationISL_fSL_fLNS_15FloatRoundStyleE2EEESK_S1Q_JEEENSA_5SM1004TMEM4LOAD26SM100_TMEM_LOAD_32dp32b16xES13_NS14_INS15_ILi2ELi4ELi3EEES18_NSU_INSB_IJS19_S1O_EEENSB_IJS1O_SD_EEEEEEENSA_39AutoVectorizingCopyWithAssumedAlignmentILi128EEENSA_21SM90_TMA_STORE_IM2COLES27_S29_S29_EEEvvEEEEvNT_6ParamsE,"ax",@progbits
	.align	128
.text._ZN7cutlass13device_kernelINS_4conv6kernel13ConvUniversalINS1_16ConvProblemShapeILNS1_8OperatorE0ELi3EEENS1_10collective14CollectiveConvINS1_47MainloopSm100TmaUmmaWarpSpecializedImplicitGemmILS5_0ELi8ELi3ELi1ELi2EN4cute5tupleIJNSA_1CILi1EEESD_SD_EEEEENSB_IJNSC_ILi128EEENSC_ILi64EEENSB_IJNSC_ILi32EEEEEEEEENS_10tfloat32_tESL_NSA_8TiledMMAINSA_8MMA_AtomIJNSA_17SM100_MMA_TF32_SSISL_SL_fLi128ELi64ELNSA_4UMMA5MajorE0ELSQ_0ELNSP_7ScaleInE0ELSR_0EEEEEENSA_6LayoutISE_NSB_IJNSC_ILi0EEESV_SV_EEEEENSB_IJNSA_10UnderscoreESY_SY_EEEEENS7_6detail27Sm100ImplicitGemmTileTraitsINSA_20SM90_TMA_LOAD_IM2COLENSA_14ComposedLayoutINSA_7SwizzleILi3ELi4ELi3EEENSA_18smem_ptr_flag_bitsILi32EEENSU_INSB_IJNSC_ILi8EEESI_EEENSB_IJSI_SD_EEEEEEEvEENS12_INSA_13SM90_TMA_LOADES1D_vEEEENS_8epilogue10collective18CollectiveEpilogueINS1I_23Sm100TmaWarpSpecializedILi4ELi2ELi16ELb1ELb0EEEJSK_NSB_IJNSU_ISG_SD_EENSU_INSC_ILi16EEESD_EEEEESL_NSB_IJNSB_IJllllEEESD_SV_EEESL_S1S_NS1I_6fusion15FusionCallbacksIS1M_NS1T_17LinearCombinationISL_fSL_fLNS_15FloatRoundStyleE2EEESK_S1Q_JEEENSA_5SM1004TMEM4LOAD26SM100_TMEM_LOAD_32dp32b16xES13_NS14_INS15_ILi2ELi4ELi3EEES18_NSU_INSB_IJS19_S1O_EEENSB_IJS1O_SD_EEEEEEENSA_39AutoVectorizingCopyWithAssumedAlignmentILi128EEENSA_21SM90_TMA_STORE_IM2COLES27_S29_S29_EEEvvEEEEvNT_6ParamsE:
        .type           _ZN7cutlass13device_kernelINS_4conv6kernel13ConvUniversalINS1_16ConvProblemShapeILNS1_8OperatorE0ELi3EEENS1_10collective14CollectiveConvINS1_47MainloopSm100TmaUmmaWarpSpecializedImplicitGemmILS5_0ELi8ELi3ELi1ELi2EN4cute5tupleIJNSA_1CILi1EEESD_SD_EEEEENSB_IJNSC_ILi128EEENSC_ILi64EEENSB_IJNSC_ILi32EEEEEEEEENS_10tfloat32_tESL_NSA_8TiledMMAINSA_8MMA_AtomIJNSA_17SM100_MMA_TF32_SSISL_SL_fLi128ELi64ELNSA_4UMMA5MajorE0ELSQ_0ELNSP_7ScaleInE0ELSR_0EEEEEENSA_6LayoutISE_NSB_IJNSC_ILi0EEESV_SV_EEEEENSB_IJNSA_10UnderscoreESY_SY_EEEEENS7_6detail27Sm100ImplicitGemmTileTraitsINSA_20SM90_TMA_LOAD_IM2COLENSA_14ComposedLayoutINSA_7SwizzleILi3ELi4ELi3EEENSA_18smem_ptr_flag_bitsILi32EEENSU_INSB_IJNSC_ILi8EEESI_EEENSB_IJSI_SD_EEEEEEEvEENS12_INSA_13SM90_TMA_LOADES1D_vEEEENS_8epilogue10collective18CollectiveEpilogueINS1I_23Sm100TmaWarpSpecializedILi4ELi2ELi16ELb1ELb0EEEJSK_NSB_IJNSU_ISG_SD_EENSU_INSC_ILi16EEESD_EEEEESL_NSB_IJNSB_IJllllEEESD_SV_EEESL_S1S_NS1I_6fusion15FusionCallbacksIS1M_NS1T_17LinearCombinationISL_fSL_fLNS_15FloatRoundStyleE2EEESK_S1Q_JEEENSA_5SM1004TMEM4LOAD26SM100_TMEM_LOAD_32dp32b16xES13_NS14_INS15_ILi2ELi4ELi3EEES18_NSU_INSB_IJS19_S1O_EEENSB_IJS1O_SD_EEEEEEENSA_39AutoVectorizingCopyWithAssumedAlignmentILi128EEENSA_21SM90_TMA_STORE_IM2COLES27_S29_S29_EEEvvEEEEvNT_6ParamsE,@function
        .size           _ZN7cutlass13device_kernelINS_4conv6kernel13ConvUniversalINS1_16ConvProblemShapeILNS1_8OperatorE0ELi3EEENS1_10collective14CollectiveConvINS1_47MainloopSm100TmaUmmaWarpSpecializedImplicitGemmILS5_0ELi8ELi3ELi1ELi2EN4cute5tupleIJNSA_1CILi1EEESD_SD_EEEEENSB_IJNSC_ILi128EEENSC_ILi64EEENSB_IJNSC_ILi32EEEEEEEEENS_10tfloat32_tESL_NSA_8TiledMMAINSA_8MMA_AtomIJNSA_17SM100_MMA_TF32_SSISL_SL_fLi128ELi64ELNSA_4UMMA5MajorE0ELSQ_0ELNSP_7ScaleInE0ELSR_0EEEEEENSA_6LayoutISE_NSB_IJNSC_ILi0EEESV_SV_EEEEENSB_IJNSA_10UnderscoreESY_SY_EEEEENS7_6detail27Sm100ImplicitGemmTileTraitsINSA_20SM90_TMA_LOAD_IM2COLENSA_14ComposedLayoutINSA_7SwizzleILi3ELi4ELi3EEENSA_18smem_ptr_flag_bitsILi32EEENSU_INSB_IJNSC_ILi8EEESI_EEENSB_IJSI_SD_EEEEEEEvEENS12_INSA_13SM90_TMA_LOADES1D_vEEEENS_8epilogue10collective18CollectiveEpilogueINS1I_23Sm100TmaWarpSpecializedILi4ELi2ELi16ELb1ELb0EEEJSK_NSB_IJNSU_ISG_SD_EENSU_INSC_ILi16EEESD_EEEEESL_NSB_IJNSB_IJllllEEESD_SV_EEESL_S1S_NS1I_6fusion15FusionCallbacksIS1M_NS1T_17LinearCombinationISL_fSL_fLNS_15FloatRoundStyleE2EEESK_S1Q_JEEENSA_5SM1004TMEM4LOAD26SM100_TMEM_LOAD_32dp32b16xES13_NS14_INS15_ILi2ELi4ELi3EEES18_NSU_INSB_IJS19_S1O_EEENSB_IJS1O_SD_EEEEEEENSA_39AutoVectorizingCopyWithAssumedAlignmentILi128EEENSA_21SM90_TMA_STORE_IM2COLES27_S29_S29_EEEvvEEEEvNT_6ParamsE,(.L_x_178 - _ZN7cutlass13device_kernelINS_4conv6kernel13ConvUniversalINS1_16ConvProblemShapeILNS1_8OperatorE0ELi3EEENS1_10collective14CollectiveConvINS1_47MainloopSm100TmaUmmaWarpSpecializedImplicitGemmILS5_0ELi8ELi3ELi1ELi2EN4cute5tupleIJNSA_1CILi1EEESD_SD_EEEEENSB_IJNSC_ILi128EEENSC_ILi64EEENSB_IJNSC_ILi32EEEEEEEEENS_10tfloat32_tESL_NSA_8TiledMMAINSA_8MMA_AtomIJNSA_17SM100_MMA_TF32_SSISL_SL_fLi128ELi64ELNSA_4UMMA5MajorE0ELSQ_0ELNSP_7ScaleInE0ELSR_0EEEEEENSA_6LayoutISE_NSB_IJNSC_ILi0EEESV_SV_EEEEENSB_IJNSA_10UnderscoreESY_SY_EEEEENS7_6detail27Sm100ImplicitGemmTileTraitsINSA_20SM90_TMA_LOAD_IM2COLENSA_14ComposedLayoutINSA_7SwizzleILi3ELi4ELi3EEENSA_18smem_ptr_flag_bitsILi32EEENSU_INSB_IJNSC_ILi8EEESI_EEENSB_IJSI_SD_EEEEEEEvEENS12_INSA_13SM90_TMA_LOADES1D_vEEEENS_8epilogue10collective18CollectiveEpilogueINS1I_23Sm100TmaWarpSpecializedILi4ELi2ELi16ELb1ELb0EEEJSK_NSB_IJNSU_ISG_SD_EENSU_INSC_ILi16EEESD_EEEEESL_NSB_IJNSB_IJllllEEESD_SV_EEESL_S1S_NS1I_6fusion15FusionCallbacksIS1M_NS1T_17LinearCombinationISL_fSL_fLNS_15FloatRoundStyleE2EEESK_S1Q_JEEENSA_5SM1004TMEM4LOAD26SM100_TMEM_LOAD_32dp32b16xES13_NS14_INS15_ILi2ELi4ELi3EEES18_NSU_INSB_IJS19_S1O_EEENSB_IJS1O_SD_EEEEEEENSA_39AutoVectorizingCopyWithAssumedAlignmentILi128EEENSA_21SM90_TMA_STORE_IM2COLES27_S29_S29_EEEvvEEEEvNT_6ParamsE)
        .other          _ZN7cutlass13device_kernelINS_4conv6kernel13ConvUniversalINS1_16ConvProblemShapeILNS1_8OperatorE0ELi3EEENS1_10collective14CollectiveConvINS1_47MainloopSm100TmaUmmaWarpSpecializedImplicitGemmILS5_0ELi8ELi3ELi1ELi2EN4cute5tupleIJNSA_1CILi1EEESD_SD_EEEEENSB_IJNSC_ILi128EEENSC_ILi64EEENSB_IJNSC_ILi32EEEEEEEEENS_10tfloat32_tESL_NSA_8TiledMMAINSA_8MMA_AtomIJNSA_17SM100_MMA_TF32_SSISL_SL_fLi128ELi64ELNSA_4UMMA5MajorE0ELSQ_0ELNSP_7ScaleInE0ELSR_0EEEEEENSA_6LayoutISE_NSB_IJNSC_ILi0EEESV_SV_EEEEENSB_IJNSA_10UnderscoreESY_SY_EEEEENS7_6detail27Sm100ImplicitGemmTileTraitsINSA_20SM90_TMA_LOAD_IM2COLENSA_14ComposedLayoutINSA_7SwizzleILi3ELi4ELi3EEENSA_18smem_ptr_flag_bitsILi32EEENSU_INSB_IJNSC_ILi8EEESI_EEENSB_IJSI_SD_EEEEEEEvEENS12_INSA_13SM90_TMA_LOADES1D_vEEEENS_8epilogue10collective18CollectiveEpilogueINS1I_23Sm100TmaWarpSpecializedILi4ELi2ELi16ELb1ELb0EEEJSK_NSB_IJNSU_ISG_SD_EENSU_INSC_ILi16EEESD_EEEEESL_NSB_IJNSB_IJllllEEESD_SV_EEESL_S1S_NS1I_6fusion15FusionCallbacksIS1M_NS1T_17LinearCombinationISL_fSL_fLNS_15FloatRoundStyleE2EEESK_S1Q_JEEENSA_5SM1004TMEM4LOAD26SM100_TMEM_LOAD_32dp32b16xES13_NS14_INS15_ILi2ELi4ELi3EEES18_NSU_INSB_IJS19_S1O_EEENSB_IJS1O_SD_EEEEEEENSA_39AutoVectorizingCopyWithAssumedAlignmentILi128EEENSA_21SM90_TMA_STORE_IM2COLES27_S29_S29_EEEvvEEEEvNT_6ParamsE,@"STO_CUDA_ENTRY STV_DEFAULT"
_ZN7cutlass13device_kernelINS_4conv6kernel13ConvUniversalINS1_16ConvProblemShapeILNS1_8OperatorE0ELi3EEENS1_10collective14CollectiveConvINS1_47MainloopSm100TmaUmmaWarpSpecializedImplicitGemmILS5_0ELi8ELi3ELi1ELi2EN4cute5tupleIJNSA_1CILi1EEESD_SD_EEEEENSB_IJNSC_ILi128EEENSC_ILi64EEENSB_IJNSC_ILi32EEEEEEEEENS_10tfloat32_tESL_NSA_8TiledMMAINSA_8MMA_AtomIJNSA_17SM100_MMA_TF32_SSISL_SL_fLi128ELi64ELNSA_4UMMA5MajorE0ELSQ_0ELNSP_7ScaleInE0ELSR_0EEEEEENSA_6LayoutISE_NSB_IJNSC_ILi0EEESV_SV_EEEEENSB_IJNSA_10UnderscoreESY_SY_EEEEENS7_6detail27Sm100ImplicitGemmTileTraitsINSA_20SM90_TMA_LOAD_IM2COLENSA_14ComposedLayoutINSA_7SwizzleILi3ELi4ELi3EEENSA_18smem_ptr_flag_bitsILi32EEENSU_INSB_IJNSC_ILi8EEESI_EEENSB_IJSI_SD_EEEEEEEvEENS12_INSA_13SM90_TMA_LOADES1D_vEEEENS_8epilogue10collective18CollectiveEpilogueINS1I_23Sm100TmaWarpSpecializedILi4ELi2ELi16ELb1ELb0EEEJSK_NSB_IJNSU_ISG_SD_EENSU_INSC_ILi16EEESD_EEEEESL_NSB_IJNSB_IJllllEEESD_SV_EEESL_S1S_NS1I_6fusion15FusionCallbacksIS1M_NS1T_17LinearCombinationISL_fSL_fLNS_15FloatRoundStyleE2EEESK_S1Q_JEEENSA_5SM1004TMEM4LOAD26SM100_TMEM_LOAD_32dp32b16xES13_NS14_INS15_ILi2ELi4ELi3EEES18_NSU_INSB_IJS19_S1O_EEENSB_IJS1O_SD_EEEEEEENSA_39AutoVectorizingCopyWithAssumedAlignmentILi128EEENSA_21SM90_TMA_STORE_IM2COLES27_S29_S29_EEEvvEEEEvNT_6ParamsE:
[----:B------:R-:W1:Y:S01]  /*0000*/  LDC R1, c[0x0][0x37c] ;  /* 0x0000df00ff017b82 */ /* 0x000e620000000800 */
[----:B------:R-:W2:Y:S01]  /*0010*/  S2R R69, SR_TID.X ;  /* 0x0000000000457919 */ /* 0x000ea20000002100 */
[----:B------:R-:W3:Y:S01]  /*0020*/  LDCU.64 UR8, c[0x0][0x990] ;  /* 0x00013200ff0877ac */ /* 0x000ee20008000a00 */
[----:B-1----:R-:W-:Y:S01]  /*0030*/  VIADD R1, R1, 0xfffffff8 ;  /* 0xfffffff801017836 */ /* 0x002fe20000000000 */
[----:B------:R-:W-:Y:S02]  /*0040*/  PRMT R71, RZ, 0x7610, R71 ;  /* 0x00007610ff477816 */ /* 0x000fe40000000047 */
[----:B------:R-:W-:Y:S01]  /*0050*/  ELECT P3, URZ, PT ;  /* 0x0000000000ff782f */ /* 0x000fe20003860000 */
[----:B---3--:R-:W-:-:S04]  /*0060*/  UISETP.NE.U32.AND UP0, UPT, UR8, URZ, UPT ;  /* 0x000000ff0800728c */ /* 0x008fc8000bf05070 */
[----:B------:R-:W-:Y:S01]  /*0070*/  UISETP.NE.AND.EX UP0, UPT, UR9, URZ, UPT, UP0 ;  /* 0x000000ff0900728c */ /* 0x000fe2000bf05300 */
[----:B--2---:R-:W-:-:S05]  /*0080*/  SHF.R.U32.HI R72, RZ, 0x5, R69 ;  /* 0x00000005ff487819 */ /* 0x004fca0000011645 */
[----:B------:R-:W1:Y:S02]  /*0090*/  SHFL.IDX PT, R0, R72, RZ, 0x1f ;  /* 0x00001fff48007589 */ /* 0x000e6400000e0000 */
[----:B-1----:R-:W-:Y:S01]  /*00a0*/  R2UR UR18, R0 ;  /* 0x00000000001272ca */ /* 0x002fe200000e0000 */
[----:B------:R-:W-:-:S14]  /*00b0*/  BRA.U UP0, `(.L_x_0) ;  /* 0x0000000100307547 */ /* 0x000fdc000b800000 */
[----:B------:R-:W1:Y:S02]  /*00c0*/  LDCU.64 UR4, c[0x0][0x988] ;  /* 0x00013100ff0477ac */ /* 0x000e640008000a00 */
[----:B-1----:R-:W-:-:S04]  /*00d0*/  UISETP.NE.U32.AND UP0, UPT, UR4, URZ, UPT ;  /* 0x000000ff0400728c */ /* 0x002fc8000bf05070 */
[----:B------:R-:W-:-:S09]  /*00e0*/  UISETP.NE.AND.EX UP0, UPT, UR5, URZ, UPT, UP0 ;  /* 0x000000ff0500728c */ /* 0x000fd2000bf05300 */
[----:B------:R-:W-:Y:S05]  /*00f0*/  BRA.U !UP0, `(.L_x_1) ;  /* 0x0000000108147547 */ /* 0x000fea000b800000 */
[----:B------:R-:W1:Y:S01]  /*0100*/  LDC.64 R2, c[0x0][0x988] ;  /* 0x00026200ff027b82 */ /* 0x000e620000000a00 */
[----:B------:R-:W1:Y:S02]  /*0110*/  LDCU.64 UR4, c[0x0][0x358] ;  /* 0x00006b00ff0477ac */ /* 0x000e640008000a00 */
[----:B-1----:R1:W5:Y:S01]  /*0120*/  LDG.E R27, desc[UR4][R2.64] ;  /* 0x00000004021b7981 */ /* 0x002362000c1e1900 */
[----:B------:R-:W-:Y:S01]  /*0130*/  HFMA2 R71, -RZ, RZ, 0, 5.9604644775390625e-08 ;  /* 0x00000001ff477431 */ /* 0x000fe200000001ff */
[----:B------:R-:W-:Y:S05]  /*0140*/  BRA `(.L_x_0) ;  /* 0x00000000000c7947 */ /* 0x000fea0003800000 */
.L_x_1:
[----:B------:R-:W1:Y:S01]  /*0150*/  LDCU UR4, c[0x0][0x980] ;  /* 0x00013000ff0477ac */ /* 0x000e620008000800 */
[----:B------:R-:W-:Y:S01]  /*0160*/  HFMA2 R71, -RZ, RZ, 0, 5.9604644775390625e-08 ;  /* 0x00000001ff477431 */ /* 0x000fe200000001ff */
[----:B-1----:R-:W-:-:S07]  /*0170*/  MOV R27, UR4 ;  /* 0x00000004001b7c02 */ /* 0x002fce0008000f00 */
.L_x_0:
[----:B------:R-:W2:Y:S02]  /*0180*/  LDCU.64 UR4, c[0x0][0x9b0] ;  /* 0x00013600ff0477ac */ /* 0x000ea40008000a00 */
[----:B--2---:R-:W-:-:S04]  /*0190*/  UISETP.NE.U32.AND UP0, UPT, UR4, URZ, UPT ;  /* 0x000000ff0400728c */ /* 0x004fc8000bf05070 */
[----:B------:R-:W-:-:S09]  /*01a0*/  UISETP.NE.AND.EX UP0, UPT, UR5, URZ, UPT, UP0 ;  /* 0x000000ff0500728c */ /* 0x000fd2000bf05300 */
[----:B------:R-:W-:Y:S05]  /*01b0*/  BRA.U UP0, `(.L_x_2) ;  /* 0x0000000100287547 */ /* 0x000fea000b800000 */
[----:B------:R-:W2:Y:S02]  /*01c0*/  LDCU.64 UR4, c[0x0][0x9a8] ;  /* 0x00013500ff0477ac */ /* 0x000ea40008000a00 */
[----:B--2---:R-:W-:-:S04]  /*01d0*/  UISETP.NE.U32.AND UP0, UPT, UR4, URZ, UPT ;  /* 0x000000ff0400728c */ /* 0x004fc8000bf05070 */
[----:B------:R-:W-:-:S09]  /*01e0*/  UISETP.NE.AND.EX UP0, UPT, UR5, URZ, UPT, UP0 ;  /* 0x000000ff0500728c */ /* 0x000fd2000bf05300 */
[----:B------:R-:W-:Y:S05]  /*01f0*/  BRA.U !UP0, `(.L_x_3) ;  /* 0x0000000108107547 */ /* 0x000fea000b800000 */
[----:B------:R-:W2:Y:S01]  /*0200*/  LDC.64 R24, c[0x0][0x9a8] ;  /* 0x00026a00ff187b82 */ /* 0x000ea20000000a00 */
[----:B------:R-:W2:Y:S02]  /*0210*/  LDCU.64 UR4, c[0x0][0x358] ;  /* 0x00006b00ff0477ac */ /* 0x000ea40008000a00 */
[----:B--2---:R2:W5:Y:S01]  /*0220*/  LDG.E R24, desc[UR4][R24.64] ;  /* 0x0000000418187981 */ /* 0x004562000c1e1900 */
[----:B------:R-:W-:Y:S05]  /*0230*/  BRA `(.L_x_2) ;  /* 0x0000000000087947 */ /* 0x000fea0003800000 */
.L_x_3:
[----:B------:R-:W2:Y:S02]  /*0240*/  LDCU UR4, c[0x0][0x9a0] ;  /* 0x00013400ff0477ac */ /* 0x000ea40008000800 */
[----:B--2---:R-:W-:Y:S02]  /*0250*/  MOV R24, UR4 ;  /* 0x0000000400187c02 */ /* 0x004fe40008000f00 */
.L_x_2:
[----:B------:R-:W-:Y:S01]  /*0260*/  IMAD.U32 R0, RZ, RZ, UR18 ;  /* 0x00000012ff007e24 */ /* 0x000fe2000f8e00ff */
[----:B------:R-:W-:Y:S04]  /*0270*/  BSSY.RECONVERGENT B0, `(.L_x_4) ;  /* 0x000000c000007945 */ /* 0x000fe80003800200 */
[C---:B------:R-:W-:Y:S02]  /*0280*/  ISETP.NE.OR P1, PT, R0.reuse, 0x1, !P3 ;  /* 0x000000010000780c */ /* 0x040fe40005f25670 */
[----:B------:R-:W-:-:S11]  /*0290*/  ISETP.NE.OR P0, PT, R0, 0x3, !P3 ;  /* 0x000000030000780c */ /* 0x000fd60005f05670 */
[----:B------:R-:W-:Y:S05]  /*02a0*/  @P1 BRA `(.L_x_5) ;  /* 0x0000000000201947 */ /* 0x000fea0003800000 */
[----:B------:R-:W3:Y:S02]  /*02b0*/  LDCU.64 UR4, c[0x0][0x348] ;  /* 0x00006900ff0477ac */ /* 0x000ee40008000a00 */
[----:B---3--:R-:W-:Y:S02]  /*02c0*/  UIADD3 UR6, UP1, UPT, UR4, 0x80, URZ ;  /* 0x0000008004067890 */ /* 0x008fe4000ff3e0ff */
[----:B------:R-:W-:Y:S02]  /*02d0*/  UIADD3 UR4, UP0, UPT, UR4, 0x200, URZ ;  /* 0x0000020004047890 */ /* 0x000fe4000ff1e0ff */
[----:B------:R-:W-:Y:S02]  /*02e0*/  UIADD3.X UR7, UPT, UPT, URZ, UR5, URZ, UP1, !UPT ;  /* 0x00000005ff077290 */ /* 0x000fe40008ffe4ff */
[----:B------:R-:W-:-:S07]  /*02f0*/  UIADD3.X UR5, UPT, UPT, URZ, UR5, URZ, UP0, !UPT ;  /* 0x00000005ff057290 */ /* 0x000fce00087fe4ff */
[----:B------:R3:W-:Y:S02]  /*0300*/  UTMACCTL.PF [UR6] ;  /* 0x00000000060079b9 */ /* 0x0007e40008040000 */
[----:B------:R3:W-:Y:S02]  /*0310*/  UTMACCTL.PF [UR4] ;  /* 0x00000000040079b9 */ /* 0x0007e40008040000 */
[----:B---3--:R-:W-:Y:S01]  /*0320*/  NOP ;  /* 0x0000000000007918 */ /* 0x008fe20000000000 */
.L_x_5:
[----:B------:R-:W-:Y:S05]  /*0330*/  BSYNC.RECONVERGENT B0 ;  /* 0x0000000000007941 */ /* 0x000fea0003800200 */
.L_x_4:
[----:B------:R-:W-:Y:S04]  /*0340*/  BSSY.RECONVERGENT B0, `(.L_x_6) ;  /* 0x000000a000007945 */ /* 0x000fe80003800200 */
        /* <DEDUP_REMOVED lines=9> */
.L_x_7:
[----:B------:R-:W-:Y:S05]  /*03e0*/  BSYNC.RECONVERGENT B0 ;  /* 0x0000000000007941 */ /* 0x000fea0003800200 */
.L_x_6:
[----:B------:R-:W3:Y:S01]  /*03f0*/  LDCU.64 UR4, c[0x0][0x988] ;  /* 0x00013100ff0477ac */ /* 0x000ee20008000a00 */
[----:B------:R-:W-:Y:S02]  /*0400*/  UISETP.EQ.U32.AND UP2, UPT, UR8, URZ, UPT ;  /* 0x000000ff0800728c */ /* 0x000fe4000bf42070 */
[----:B------:R-:W-:Y:S02]  /*0410*/  UPLOP3.LUT UP3, UPT, UPT, UPT, UPT, 0x80, 0x8 ;  /* 0x000000000008789c */ /* 0x000fe40003f6f070 */
[----:B---3--:R-:W-:-:S04]  /*0420*/  UISETP.NE.U32.AND UP0, UPT, UR4, URZ, UPT ;  /* 0x000000ff0400728c */ /* 0x008fc8000bf05070 */
[----:B------:R-:W-:-:S04]  /*0430*/  UISETP.NE.AND.EX UP1, UPT, UR5, URZ, UPT, UP0 ;  /* 0x000000ff0500728c */ /* 0x000fc8000bf25300 */
[----:B------:R-:W-:-:S04]  /*0440*/  UISETP.EQ.OR.EX UP4, UPT, UR9, URZ, !UP1, UP2 ;  /* 0x000000ff0900728c */ /* 0x000fc8000cf82720 */
[----:B------:R-:W-:-:S06]  /*0450*/  UP2UR UR4, UPR, URZ, 0x10 ;  /* 0x00000010ff047883 */ /* 0x000fcc0008000000 */
[----:B------:R-:W-:Y:S01]  /*0460*/  MOV R79, UR4 ;  /* 0x00000004004f7c02 */ /* 0x000fe20008000f00 */
[----:B------:R-:W-:Y:S06]  /*0470*/  BRA.U !UP4, `(.L_x_8) ;  /* 0x000000010c207547 */ /* 0x000fec000b800000 */
[----:B------:R-:W-:Y:S01]  /*0480*/  UISETP.NE.U32.AND UP2, UPT, UR8, URZ, UPT ;  /* 0x000000ff0800728c */ /* 0x000fe2000bf45070 */
[----:B-----5:R-:W-:Y:S01]  /*0490*/  FSETP.NEU.AND P0, PT, R27, RZ, PT ;  /* 0x000000ff1b00720b */ /* 0x020fe20003f0d000 */
[----:B------:R-:W-:Y:S02]  /*04a0*/  USEL UR4, URZ, 0xffffffff, UP1 ;  /* 0xffffffffff047887 */ /* 0x000fe40008800000 */
[----:B------:R-:W-:-:S10]  /*04b0*/  UISETP.NE.AND.EX UP2, UPT, UR9, URZ, UPT, UP2 ;  /* 0x000000ff0900728c */ /* 0x000fd4000bf45320 */
[----:B------:R-:W-:Y:S01]  /*04c0*/  VOTEU.ANY UP0, P0 ;  /* 0x0000000000ff7886 */ /* 0x000fe20000000100 */
[----:B------:R-:W-:-:S04]  /*04d0*/  @!UP2 USEL UR4, URZ, 0xffffffff, UP0 ;  /* 0xffffffffff04a887 */ /* 0x000fc80008000000 */
[----:B------:R-:W-:-:S04]  /*04e0*/  ULOP3.LUT UR4, UR4, 0x1, URZ, 0xc0, !UPT ;  /* 0x0000000104047892 */ /* 0x000fc8000f8ec0ff */
[----:B------:R-:W-:-:S11]  /*04f0*/  UISETP.NE.U32.AND UP3, UPT, UR4, 0x1, UPT ;  /* 0x000000010400788c */ /* 0x000fd6000bf65070 */
.L_x_8:
[----:B-1----:R-:W1:Y:S01]  /*0500*/  SHFL.IDX PT, R2, R72, RZ, 0x1f ;  /* 0x00001fff48027589 */ /* 0x002e6200000e0000 */
[----:B------:R-:W-:-:S04]  /*0510*/  UISETP.NE.AND UP0, UPT, UR18, 0x2, UPT ;  /* 0x000000021200788c */ /* 0x000fc8000bf05270 */
[----:B------:R-:W-:Y:S01]  /*0520*/  USEL UR56, URZ, 0x1, UP0 ;  /* 0x00000001ff387887 */ /* 0x000fe20008000000 */
[----:B-1----:R-:W-:-:S13]  /*0530*/  ISETP.NE.AND P0, PT, R2, RZ, PT ;  /* 0x000000ff0200720c */ /* 0x002fda0003f05270 */
[----:B------:R-:W-:Y:S05]  /*0540*/  @P0 BRA `(.L_x_9) ;  /* 0x0000000000680947 */ /* 0x000fea0003800000 */
[----:B------:R-:W1:Y:S01]  /*0550*/  S2UR UR4, SR_CgaCtaId ;  /* 0x00000000000479c3 */ /* 0x000e620000008800 */
[----:B------:R-:W-:Y:S01]  /*0560*/  UMOV UR5, 0x400 ;  /* 0x0000040000057882 */ /* 0x000fe20000000000 */
[----:B------:R-:W-:Y:S01]  /*0570*/  UMOV UR6, 0x1 ;  /* 0x0000000100067882 */ /* 0x000fe20000000000 */
[----:B------:R-:W-:Y:S01]  /*0580*/  ELECT P0, URZ, PT ;  /* 0x0000000000ff782f */ /* 0x000fe20003800000 */
[----:B------:R-:W-:-:S04]  /*0590*/  UIADD3 UR6, UPT, UPT, -UR6, 0x100000, URZ ;  /* 0x0010000006067890 */ /* 0x000fc8000fffe1ff */
[----:B------:R-:W-:Y:S02]  /*05a0*/  USHF.L.U32 UR7, UR6, 0xb, URZ ;  /* 0x0000000b06077899 */ /* 0x000fe400080006ff */
[----:B------:R-:W-:Y:S02]  /*05b0*/  USHF.L.U32 UR6, UR6, 0x1, URZ ;  /* 0x0000000106067899 */ /* 0x000fe400080006ff */
[----:B-1----:R-:W-:Y:S01]  /*05c0*/  ULEA UR4, UR4, UR5, 0x18 ;  /* 0x0000000504047291 */ /* 0x002fe2000f8ec0ff */
[----:B------:R-:W1:Y:S11]  /*05d0*/  FENCE.VIEW.ASYNC.S ;  /* 0x00000000000073c6 */ /* 0x000e760000000000 */
[----:B-1----:R1:W3:Y:S01]  /*05e0*/  SYNCS.EXCH.64 URZ, [UR4], UR6 ;  /* 0x0000000604ff75b2 */ /* 0x0022e20008000100 */
[----:B------:R1:W4:Y:S01]  /*05f0*/  SYNCS.EXCH.64 URZ, [UR4+0x40], UR6 ;  /* 0x0000400604ff75b2 */ /* 0x0003220008000100 */
[----:B------:R1:W1:Y:S01]  /*0600*/  SYNCS.EXCH.64 URZ, [UR4+0x8], UR6 ;  /* 0x0000080604ff75b2 */ /* 0x0002620008000100 */
        /* <DEDUP_REMOVED lines=13> */
[----:B------:R-:W-:Y:S01]  /*06e0*/  NOP ;  /* 0x0000000000007918 */ /* 0x000fe20000000000 */
.L_x_9:
[----:B------:R-:W2:Y:S01]  /*06f0*/  SHFL.IDX PT, R2, R72, RZ, 0x1f ;  /* 0x00001fff48027589 */ /* 0x000ea200000e0000 */
[----:B------:R-:W-:Y:S01]  /*0700*/  NOP ;  /* 0x0000000000007918 */ /* 0x000fe20000000000 */
[----:B--2---:R-:W-:-:S13]  /*0710*/  ISETP.NE.AND P0, PT, R2, 0x1, PT ;  /* 0x000000010200780c */ /* 0x004fda0003f05270 */
[----:B------:R-:W-:Y:S05]  /*0720*/  @P0 BRA `(.L_x_10) ;  /* 0x0000000000580947 */ /* 0x000fea0003800000 */
[----:B-1----:R-:W1:Y:S01]  /*0730*/  S2UR UR4, SR_CgaCtaId ;  /* 0x00000000000479c3 */ /* 0x002e620000008800 */
[----:B------:R-:W-:Y:S01]  /*0740*/  UMOV UR5, 0x400 ;  /* 0x0000040000057882 */ /* 0x000fe20000000000 */
[----:B------:R-:W-:Y:S01]  /*0750*/  UMOV UR8, 0x20 ;  /* 0x0000002000087882 */ /* 0x000fe20000000000 */
[----:B------:R-:W-:Y:S01]  /*0760*/  UMOV UR6, 0x80 ;  /* 0x0000008000067882 */ /* 0x000fe20000000000 */
[----:B------:R-:W-:-:S04]  /*0770*/  UIADD3 UR8, UPT, UPT, -UR8, 0x100000, URZ ;  /* 0x0010000008087890 */ /* 0x000fc8000fffe1ff */
[----:B------:R-:W-:Y:S02]  /*0780*/  USHF.L.U32 UR9, UR8, 0xb, URZ ;  /* 0x0000000b08097899 */ /* 0x000fe400080006ff */
[----:B------:R-:W-:Y:S02]  /*0790*/  USHF.L.U32 UR8, UR8, 0x1, URZ ;  /* 0x0000000108087899 */ /* 0x000fe400080006ff */
[----:B------:R-:W-:-:S04]  /*07a0*/  UIADD3 UR6, UPT, UPT, -UR6, 0x100000, URZ ;  /* 0x0010000006067890 */ /* 0x000fc8000fffe1ff */
[----:B------:R-:W-:Y:S02]  /*07b0*/  USHF.L.U32 UR7, UR6, 0xb, URZ ;  /* 0x0000000b06077899 */ /* 0x000fe400080006ff */
[----:B------:R-:W-:Y:S01]  /*07c0*/  USHF.L.U32 UR6, UR6, 0x1, URZ ;  /* 0x0000000106067899 */ /* 0x000fe200080006ff */
[----:B------:R-:W-:Y:S01]  /*07d0*/  ELECT P0, URZ, PT ;  /* 0x0000000000ff782f */ /* 0x000fe20003800000 */
[----:B-1----:R-:W-:Y:S01]  /*07e0*/  ULEA UR4, UR4, UR5, 0x18 ;  /* 0x0000000504047291 */ /* 0x002fe2000f8ec0ff */
[----:B------:R-:W1:Y:S11]  /*07f0*/  FENCE.VIEW.ASYNC.S ;  /* 0x00000000000073c6 */ /* 0x000e760000000000 */
[----:B-1----:R2:W1:Y:S01]  /*0800*/  SYNCS.EXCH.64 URZ, [UR4+0x80], UR8 ;  /* 0x0000800804ff75b2 */ /* 0x0024620008000100 */
[----:B------:R2:W1:Y:S01]  /*0810*/  SYNCS.EXCH.64 URZ, [UR4+0xa0], UR6 ;  /* 0x0000a00604ff75b2 */ /* 0x0004620008000100 */
[----:B------:R2:W1:Y:S01]  /*0820*/  SYNCS.EXCH.64 URZ, [UR4+0x88], UR8 ;  /* 0x0000880804ff75b2 */ /* 0x0004620008000100 */
[----:B------:R2:W1:Y:S01]  /*0830*/  SYNCS.EXCH.64 URZ, [UR4+0xa8], UR6 ;  /* 0x0000a80604ff75b2 */ /* 0x0004620008000100 */
[----:B------:R2:W1:Y:S01]  /*0840*/  SYNCS.EXCH.64 URZ, [UR4+0x90], UR8 ;  /* 0x0000900804ff75b2 */ /* 0x0004620008000100 */
[----:B------:R2:W1:Y:S01]  /*0850*/  SYNCS.EXCH.64 URZ, [UR4+0xb0], UR6 ;  /* 0x0000b00604ff75b2 */ /* 0x0004620008000100 */
[----:B------:R2:W1:Y:S01]  /*0860*/  SYNCS.EXCH.64 URZ, [UR4+0x98], UR8 ;  /* 0x0000980804ff75b2 */ /* 0x0004620008000100 */
[----:B------:R2:W1:Y:S02]  /*0870*/  SYNCS.EXCH.64 URZ, [UR4+0xb8], UR6 ;  /* 0x0000b80604ff75b2 */ /* 0x0004640008000100 */
[----:B--2---:R-:W-:Y:S01]  /*0880*/  NOP ;  /* 0x0000000000007918 */ /* 0x004fe20000000000 */
.L_x_10:
[----:B------:R-:W2:Y:S01]  /*0890*/  SHFL.IDX PT, R2, R72, RZ, 0x1f ;  /* 0x00001fff48027589 */ /* 0x000ea200000e0000 */
[----:B------:R-:W-:Y:S01]  /*08a0*/  NOP ;  /* 0x0000000000007918 */ /* 0x000fe20000000000 */
[----:B--2---:R-:W-:-:S13]  /*08b0*/  ISETP.NE.AND P0, PT, R2, 0x3, PT ;  /* 0x000000030200780c */ /* 0x004fda0003f05270 */
[----:B------:R-:W-:Y:S05]  /*08c0*/  @P0 BRA `(.L_x_11) ;  /* 0x0000000000300947 */ /* 0x000fea0003800000 */
[----:B-1----:R-:W1:Y:S01]  /*08d0*/  S2UR UR4, SR_CgaCtaId ;  /* 0x00000000000479c3 */ /* 0x002e620000008800 */
[----:B------:R-:W-:Y:S01]  /*08e0*/  UMOV UR6, 0x400 ;  /* 0x0000040000067882 */ /* 0x000fe20000000000 */
[----:B------:R-:W-:Y:S01]  /*08f0*/  UMOV UR5, 0x20 ;  /* 0x0000002000057882 */ /* 0x000fe20000000000 */
[----:B------:R-:W-:Y:S01]  /*0900*/  ELECT P0, URZ, PT ;  /* 0x0000000000ff782f */ /* 0x000fe20003800000 */
[----:B-1----:R-:W-:Y:S02]  /*0910*/  ULEA UR6, UR4, UR6, 0x18 ;  /* 0x0000000604067291 */ /* 0x002fe4000f8ec0ff */
[----:B------:R-:W-:-:S04]  /*0920*/  UIADD3 UR4, UPT, UPT, -UR5, 0x100000, URZ ;  /* 0x0010000005047890 */ /* 0x000fc8000fffe1ff */
[----:B------:R-:W-:Y:S02]  /*0930*/  USHF.L.U32 UR5, UR4, 0xb, URZ ;  /* 0x0000000b04057899 */ /* 0x000fe400080006ff */
[----:B------:R-:W-:Y:S01]  /*0940*/  USHF.L.U32 UR4, UR4, 0x1, URZ ;  /* 0x0000000104047899 */ /* 0x000fe200080006ff */
[----:B------:R-:W1:Y:S11]  /*0950*/  FENCE.VIEW.ASYNC.S ;  /* 0x00000000000073c6 */ /* 0x000e760000000000 */
[----:B-1----:R2:W1:Y:S01]  /*0960*/  SYNCS.EXCH.64 URZ, [UR6+0xc0], UR4 ;  /* 0x0000c00406ff75b2 */ /* 0x0024620008000100 */
[----:B------:R2:W1:Y:S02]  /*0970*/  SYNCS.EXCH.64 URZ, [UR6+0xc8], UR4 ;  /* 0x0000c80406ff75b2 */ /* 0x0004640008000100 */
[----:B--2---:R-:W-:Y:S01]  /*0980*/  NOP ;  /* 0x0000000000007918 */ /* 0x004fe20000000000 */
.L_x_11:
[----:B------:R-:W2:Y:S01]  /*0990*/  SHFL.IDX PT, R2, R72, RZ, 0x1f ;  /* 0x00001fff48027589 */ /* 0x000ea200000e0000 */
[----:B------:R-:W-:Y:S01]  /*09a0*/  NOP ;  /* 0x0000000000007918 */ /* 0x000fe20000000000 */
[----:B--2---:R-:W-:-:S13]  /*09b0*/  ISETP.NE.AND P0, PT, R2, 0x4, PT ;  /* 0x000000040200780c */ /* 0x004fda0003f05270 */
[----:B------:R-:W-:Y:S05]  /*09c0*/  @P0 BRA `(.L_x_12) ;  /* 0x0000000000440947 */ /* 0x000fea0003800000 */
[----:B-1----:R-:W1:Y:S01]  /*09d0*/  S2UR UR6, SR_CgaCtaId ;  /* 0x00000000000679c3 */ /* 0x002e620000008800 */
[----:B------:R-:W-:Y:S01]  /*09e0*/  UMOV UR4, 0x100 ;  /* 0x0000010000047882 */ /* 0x000fe20000000000 */
[----:B------:R-:W-:Y:S01]  /*09f0*/  UMOV UR5, 0x400 ;  /* 0x0000040000057882 */ /* 0x000fe20000000000 */
[----:B------:R-:W-:Y:S01]  /*0a00*/  USEL UR4, UR4, 0xe0, UP3 ;  /* 0x000000e004047887 */ /* 0x000fe20009800000 */
[----:B------:R-:W-:Y:S01]  /*0a10*/  UMOV UR8, 0x1 ;  /* 0x0000000100087882 */ /* 0x000fe20000000000 */
[----:B------:R-:W-:Y:S01]  /*0a20*/  ELECT P0, URZ, PT ;  /* 0x0000000000ff782f */ /* 0x000fe20003800000 */
[----:B------:R-:W-:-:S04]  /*0a30*/  UIADD3 UR8, UPT, UPT, -UR8, 0x100000, URZ ;  /* 0x0010000008087890 */ /* 0x000fc8000fffe1ff */
[----:B------:R-:W-:Y:S02]  /*0a40*/  USHF.L.U32 UR9, UR8, 0xb, URZ ;  /* 0x0000000b08097899 */ /* 0x000fe400080006ff */
[----:B------:R-:W-:Y:S02]  /*0a50*/  USHF.L.U32 UR8, UR8, 0x1, URZ ;  /* 0x0000000108087899 */ /* 0x000fe400080006ff */
[----:B-1----:R-:W-:Y:S02]  /*0a60*/  ULEA UR6, UR6, UR5, 0x18 ;  /* 0x0000000506067291 */ /* 0x002fe4000f8ec0ff */
[----:B------:R-:W-:-:S04]  /*0a70*/  UIADD3 UR4, UPT, UPT, -UR4, 0x100000, URZ ;  /* 0x0010000004047890 */ /* 0x000fc8000fffe1ff */
[----:B------:R-:W-:Y:S02]  /*0a80*/  USHF.L.U32 UR5, UR4, 0xb, URZ ;  /* 0x0000000b04057899 */ /* 0x000fe400080006ff */
[----:B------:R-:W-:Y:S01]  /*0a90*/  USHF.L.U32 UR4, UR4, 0x1, URZ ;  /* 0x0000000104047899 */ /* 0x000fe200080006ff */
[----:B------:R-:W1:Y:S03]  /*0aa0*/  FENCE.VIEW.ASYNC.S ;  /* 0x00000000000073c6 */ /* 0x000e660000000000 */
[----:B-1----:R2:W1:Y:S08]  /*0ab0*/  SYNCS.EXCH.64 URZ, [UR6+0xd0], UR8 ;  /* 0x0000d00806ff75b2 */ /* 0x0024700008000100 */
[----:B------:R2:W1:Y:S02]  /*0ac0*/  SYNCS.EXCH.64 URZ, [UR6+0xd8], UR4 ;  /* 0x0000d80406ff75b2 */ /* 0x0004640008000100 */
[----:B--2---:R-:W-:Y:S01]  /*0ad0*/  NOP ;  /* 0x0000000000007918 */ /* 0x004fe20000000000 */
.L_x_12:
[----:B------:R-:W2:Y:S01]  /*0ae0*/  SHFL.IDX PT, R2, R72, RZ, 0x1f ;  /* 0x00001fff48027589 */ /* 0x000ea200000e0000 */
[----:B------:R-:W1:Y:S01]  /*0af0*/  S2UR UR51, SR_CTAID.X ;  /* 0x00000000003379c3 */ /* 0x000e620000002500 */
[----:B------:R-:W-:-:S07]  /*0b00*/  NOP ;  /* 0x0000000000007918 */ /* 0x000fce0000000000 */
[----:B------:R-:W1:Y:S01]  /*0b10*/  S2UR UR24, SR_CTAID.Y ;  /* 0x00000000001879c3 */ /* 0x000e620000002600 */
[----:B--2---:R-:W-:-:S13]  /*0b20*/  ISETP.NE.AND P0, PT, R2, 0x5, PT ;  /* 0x000000050200780c */ /* 0x004fda0003f05270 */
[----:B-1----:R-:W-:Y:S05]  /*0b30*/  @P0 BRA `(.L_x_13) ;  /* 0x0000000000480947 */ /* 0x002fea0003800000 */
[----:B------:R-:W1:Y:S01]  /*0b40*/  S2UR UR4, SR_CgaCtaId ;  /* 0x00000000000479c3 */ /* 0x000e620000008800 */
        /* <DEDUP_REMOVED lines=12> */
[----:B-1----:R1:W2:Y:S01]  /*0c10*/  SYNCS.EXCH.64 URZ, [UR4+0xe0], UR8 ;  /* 0x0000e00804ff75b2 */ /* 0x0022a20008000100 */
[----:B------:R1:W1:Y:S01]  /*0c20*/  SYNCS.EXCH.64 URZ, [UR4+0xf0], UR6 ;  /* 0x0000f00604ff75b2 */ /* 0x0002620008000100 */
[----:B------:R1:W1:Y:S01]  /*0c30*/  SYNCS.EXCH.64 URZ, [UR4+0xe8], UR8 ;  /* 0x0000e80804ff75b2 */ /* 0x0002620008000100 */
[----:B------:R1:W1:Y:S01]  /*0c40*/  SYNCS.EXCH.64 URZ, [UR4+0xf8], UR6 ;  /* 0x0000f80604ff75b2 */ /* 0x0002620008000100 */
[----:B------:R-:W-:Y:S01]  /*0c50*/  NOP ;  /* 0x0000000000007918 */ /* 0x000fe20000000000 */
.L_x_13:
[----:B------:R-:W-:-:S05]  /*0c60*/  CS2R.32 R64, SR_CgaSize ;  /* 0x0000000000407805 */ /* 0x000fca0000008a00 */
[----:B------:R-:W-:-:S05]  /*0c70*/  IMAD R64, R64, -0xa0, RZ ;  /* 0xffffff6040407824 */ /* 0x000fca00078e02ff */
[----:B------:R-:W-:-:S14]  /*0c80*/  R2UR UR5, R64 ;  /* 0x00000000400572ca */ /* 0x000fdc00000e0000 */
[----:B------:R-:W3:Y:S01]  /*0c90*/  LDCU UR5, c[0x0][UR5+0x2b0] ;  /* 0x00005600050577ac */ /* 0x000ee20008000800 */
[----:B------:R-:W-:Y:S02]  /*0ca0*/  I2FP.F32.U32 R5, UR51 ;  /* 0x0000003300057c45 */ /* 0x000fe40008201000 */
[----:B------:R-:W-:-:S05]  /*0cb0*/  CS2R.32 R3, SR_CgaSize ;  /* 0x0000000000037805 */ /* 0x000fca0000008a00 */
[----:B------:R-:W-:-:S06]  /*0cc0*/  IMAD R3, R3, -0xa0, RZ ;  /* 0xffffff6003037824 */ /* 0x000fcc00078e02ff */
[----:B------:R-:W4:Y:S01]  /*0cd0*/  LDC R3, c[0x0][R3+0x2a0] ;  /* 0x0000a80003037b82 */ /* 0x000f220000000800 */
[----:B------:R-:W-:Y:S02]  /*0ce0*/  I2FP.F32.U32 R4, UR24 ;  /* 0x0000001800047c45 */ /* 0x000fe40008201000 */
[----:B------:R-:W-:-:S05]  /*0cf0*/  CS2R.32 R64, SR_CgaSize ;  /* 0x0000000000407805 */ /* 0x000fca0000008a00 */
[----:B------:R-:W-:-:S05]  /*0d00*/  IMAD R64, R64, -0xa0, RZ ;  /* 0xffffff6040407824 */ /* 0x000fca00078e02ff */
[----:B-1----:R-:W-:-:S14]  /*0d10*/  R2UR UR4, R64 ;  /* 0x00000000400472ca */ /* 0x002fdc00000e0000 */
[----:B------:R-:W1:Y:S01]  /*0d20*/  LDCU UR4, c[0x0][UR4+0x2b4] ;  /* 0x00005680040477ac */ /* 0x000e620008000800 */
[----:B------:R-:W-:Y:S01]  /*0d30*/  NOP ;  /* 0x0000000000007918 */ /* 0x000fe20000000000 */
[----:B------:R-:W2:Y:S01]  /*0d40*/  LDCU UR19, c[0x0][0xc24] ;  /* 0x00018480ff1377ac */ /* 0x000ea20008000800 */
[----:B------:R-:W-:-:S05]  /*0d50*/  CS2R.32 R2, SR_CgaSize ;  /* 0x0000000000027805 */ /* 0x000fca0000008a00 */
[----:B------:R-:W-:-:S06]  /*0d60*/  IMAD R2, R2, -0xa0, RZ ;  /* 0xffffff6002027824 */ /* 0x000fcc00078e02ff */
[----:B------:R-:W4:Y:S01]  /*0d70*/  LDC R2, c[0x0][R2+0x2a4] ;  /* 0x0000a90002027b82 */ /* 0x000f220000000800 */
[----:B---3--:R-:W-:-:S07]  /*0d80*/  FMUL R5, R5, UR5 ;  /* 0x0000000505057c20 */ /* 0x008fce0008400000 */
[----:B------:R-:W3:Y:S01]  /*0d90*/  S2UR UR52, SR_CTAID.Z ;  /* 0x00000000003479c3 */ /* 0x000ee20000002700 */
[----:B-1----:R-:W-:Y:S01]  /*0da0*/  FMUL R4, R4, UR4 ;  /* 0x0000000404047c20 */ /* 0x002fe20008400000 */
[----:B------:R-:W1:Y:S01]  /*0db0*/  F2I.U32.TRUNC.NTZ R64, R5 ;  /* 0x0000000500407305 */ /* 0x000e62000020f000 */
[----:B--2---:R-:W-:-:S07]  /*0dc0*/  UISETP.GE.AND UP0, UPT, UR19, 0x1, UPT ;  /* 0x000000011300788c */ /* 0x004fce000bf06270 */
[----:B------:R-:W2:Y:S01]  /*0dd0*/  F2I.U32.TRUNC.NTZ R63, R4 ;  /* 0x00000004003f7305 */ /* 0x000ea2000020f000 */
[----:B-1----:R-:W-:-:S05]  /*0de0*/  IADD3 R64, PT, PT, -R64, RZ, RZ ;  /* 0x000000ff40407210 */ /* 0x002fca0007ffe1ff */
[----:B----4-:R-:W-:Y:S01]  /*0df0*/  IMAD R64, R3, R64, UR51 ;  /* 0x0000003303407e24 */ /* 0x010fe2000f8e0240 */
[----:B--2---:R-:W-:-:S05]  /*0e00*/  IADD3 R63, PT, PT, -R63, RZ, RZ ;  /* 0x000000ff3f3f7210 */ /* 0x004fca0007ffe1ff */
[----:B------:R-:W-:Y:S01]  /*0e10*/  IMAD R63, R2, R63, UR24 ;  /* 0x00000018023f7e24 */ /* 0x000fe2000f8e023f */
[----:B------:R-:W-:Y:S06]  /*0e20*/  BAR.SYNC.DEFER_BLOCKING 0x0 ;  /* 0x0000000000007b1d */ /* 0x000fec0000010000 */
[----:B---3--:R-:W-:Y:S05]  /*0e30*/  BRA.U !UP0, `(.L_x_14) ;  /* 0x0000000108d47547 */ /* 0x008fea000b800000 */
[----:B------:R-:W1:Y:S01]  /*0e40*/  LDCU.128 UR20, c[0x0][0xc10] ;  /* 0x00018200ff1477ac */ /* 0x000e620008000c00 */
[----:B------:R-:W2:Y:S01]  /*0e50*/  LDCU UR6, c[0x0][0x370] ;  /* 0x00006e00ff0677ac */ /* 0x000ea20008000800 */
[----:B------:R-:W3:Y:S01]  /*0e60*/  LDCU UR4, c[0x0][0x374] ;  /* 0x00006e80ff0477ac */ /* 0x000ee20008000800 */
[----:B------:R-:W4:Y:S01]  /*0e70*/  LDCU UR25, c[0x0][0xc0c] ;  /* 0x00018180ff1977ac */ /* 0x000f220008000800 */
[----:B------:R-:W4:Y:S01]  /*0e80*/  LDCU UR5, c[0x0][0xc20] ;  /* 0x00018400ff0577ac */ /* 0x000f220008000800 */
[----:B------:R-:W4:Y:S01]  /*0e90*/  LDCU.64 UR16, c[0x0][0xc28] ;  /* 0x00018500ff1077ac */ /* 0x000f220008000a00 */
[----:B-1----:R-:W-:Y:S02]  /*0ea0*/  UISETP.NE.AND UP0, UPT, UR22, 0x1, UPT ;  /* 0x000000011600788c */ /* 0x002fe4000bf05270 */
[----:B---3--:R-:W-:Y:S02]  /*0eb0*/  UIMAD.WIDE.U32 UR8, UR4, UR23, URZ ;  /* 0x00000017040872a5 */ /* 0x008fe4000f8e00ff */
[----:B--2---:R-:W-:-:S02]  /*0ec0*/  UIMAD.WIDE.U32 UR10, UR6, UR20, URZ ;  /* 0x00000014060a72a5 */ /* 0x004fc4000f8e00ff */
[----:B----4-:R-:W-:Y:S02]  /*0ed0*/  UISETP.NE.AND UP2, UPT, UR25, 0x1, UPT ;  /* 0x000000011900788c */ /* 0x010fe4000bf45270 */
[----:B------:R-:W-:Y:S01]  /*0ee0*/  UISETP.NE.AND UP4, UPT, UR19, 0x1, UPT ;  /* 0x000000011300788c */ /* 0x000fe2000bf85270 */
[----:B------:R-:W-:Y:S02]  /*0ef0*/  UMOV UR8, UR9 ;  /* 0x0000000900087c82 */ /* 0x000fe40008000000 */
[----:B------:R-:W-:Y:S01]  /*0f00*/  UMOV UR10, UR11 ;  /* 0x0000000b000a7c82 */ /* 0x000fe20008000000 */
[----:B------:R-:W-:Y:S02]  /*0f10*/  @UP0 USHF.R.U32.HI UR4, URZ, UR5, UR8 ;  /* 0x00000005ff040299 */ /* 0x000fe40008011608 */
[----:B------:R-:W-:Y:S02]  /*0f20*/  UIMAD.WIDE.U32 UR12, UR24, UR23, URZ ;  /* 0x00000017180c72a5 */ /* 0x000fe4000f8e00ff */
[----:B------:R-:W-:-:S02]  /*0f30*/  UIMAD.WIDE.U32 UR8, UR4, UR16, URZ ;  /* 0x00000010040872a5 */ /* 0x000fc4000f8e00ff */
[----:B------:R-:W-:Y:S02]  /*0f40*/  @UP2 USHF.R.U32.HI UR6, URZ, UR21, UR10 ;  /* 0x00000015ff062299 */ /* 0x000fe4000801160a */
[----:B------:R-:W-:Y:S02]  /*0f50*/  UIMAD.WIDE.U32 UR14, UR51, UR20, URZ ;  /* 0x00000014330e72a5 */ /* 0x000fe4000f8e00ff */
[----:B------:R-:W-:Y:S01]  /*0f60*/  UIMAD.WIDE.U32 UR10, UR6, UR16, URZ ;  /* 0x00000010060a72a5 */ /* 0x000fe2000f8e00ff */
[----:B------:R-:W-:Y:S01]  /*0f70*/  UMOV UR12, UR13 ;  /* 0x0000000d000c7c82 */ /* 0x000fe20008000000 */
[----:B------:R-:W-:Y:S01]  /*0f80*/  UMOV UR8, UR9 ;  /* 0x0000000900087c82 */ /* 0x000fe20008000000 */
[----:B------:R-:W-:Y:S02]  /*0f90*/  USHF.R.U32.HI UR12, URZ, UR5, UR12 ;  /* 0x00000005ff0c7299 */ /* 0x000fe4000801160c */
[----:B------:R-:W-:Y:S01]  /*0fa0*/  @UP4 USHF.R.U32.HI UR4, URZ, UR17, UR8 ;  /* 0x00000011ff044299 */ /* 0x000fe20008011608 */
[----:B------:R-:W-:Y:S01]  /*0fb0*/  UMOV UR14, UR15 ;  /* 0x0000000f000e7c82 */ /* 0x000fe20008000000 */
[----:B------:R-:W-:Y:S01]  /*0fc0*/  UMOV UR10, UR11 ;  /* 0x0000000b000a7c82 */ /* 0x000fe20008000000 */
[----:B------:R-:W-:-:S02]  /*0fd0*/  USHF.R.U32.HI UR14, URZ, UR21, UR14 ;  /* 0x00000015ff0e7299 */ /* 0x000fc4000801160e */
[----:B------:R-:W-:Y:S02]  /*0fe0*/  USEL UR5, UR24, UR12, !UP0 ;  /* 0x0000000c18057287 */ /* 0x000fe4000c000000 */
[----:B------:R-:W-:Y:S02]  /*0ff0*/  @UP4 USHF.R.U32.HI UR6, URZ, UR17, UR10 ;  /* 0x00000011ff064299 */ /* 0x000fe4000801160a */
[----:B------:R-:W-:Y:S02]  /*1000*/  UIMAD UR7, UR4, UR19, URZ ;  /* 0x00000013040772a4 */ /* 0x000fe4000f8e02ff */
[----:B------:R-:W-:Y:S02]  /*1010*/  USEL UR4, UR51, UR14, !UP2 ;  /* 0x0000000e33047287 */ /* 0x000fe4000d000000 */
[----:B------:R-:W-:Y:S02]  /*1020*/  UIMAD UR10, UR6, UR19, URZ ;  /* 0x00000013060a72a4 */ /* 0x000fe4000f8e02ff */
[----:B------:R-:W-:-:S02]  /*1030*/  UISETP.GE.AND UP0, UPT, UR5, UR7, UPT ;  /* 0x000000070500728c */ /* 0x000fc4000bf06270 */
[----:B------:R-:W-:Y:S02]  /*1040*/  UIMAD.WIDE.U32 UR8, UR5, UR16, URZ ;  /* 0x00000010050872a5 */ /* 0x000fe4000f8e00ff */
[----:B------:R-:W-:Y:S02]  /*1050*/  UISETP.GE.OR UP0, UPT, UR4, UR10, UP0 ;  /* 0x0000000a0400728c */ /* 0x000fe40008706670 */
[----:B------:R-:W-:Y:S02]  /*1060*/  UIMAD.WIDE.U32 UR10, UR4, UR16, URZ ;  /* 0x00000010040a72a5 */ /* 0x000fe4000f8e00ff */
[----:B------:R-:W-:Y:S01]  /*1070*/  UIADD3 UR10, UPT, UPT, -UR4, URZ, URZ ;  /* 0x000000ff040a7290 */ /* 0x000fe2000fffe1ff */
[----:B------:R-:W-:Y:S01]  /*1080*/  UMOV UR8, UR9 ;  /* 0x0000000900087c82 */ /* 0x000fe20008000000 */
[----:B------:R-:W-:Y:S02]  /*1090*/  UIADD3 UR9, UPT, UPT, -UR5, URZ, URZ ;  /* 0x000000ff05097290 */ /* 0x000fe4000fffe1ff */
[----:B------:R-:W-:-:S03]  /*10a0*/  USHF.R.U32.HI UR8, URZ, UR17, UR8 ;  /* 0x00000011ff087299 */ /* 0x000fc60008011608 */
[----:B------:R-:W-:Y:S01]  /*10b0*/  @!UP0 UMOV UR7, UR11 ;  /* 0x0000000b00078c82 */ /* 0x000fe20008000000 */
[----:B------:R-:W-:Y:S02]  /*10c0*/  UIMAD UR24, UR22, UR9, UR24 ;  /* 0x00000009161872a4 */ /* 0x000fe4000f8e0218 */
[----:B------:R-:W-:Y:S02]  /*10d0*/  USEL UR8, UR5, UR8, !UP4 ;  /* 0x0000000805087287 */ /* 0x000fe4000e000000 */
[----:B------:R-:W-:Y:S02]  /*10e0*/  @!UP0 USHF.R.U32.HI UR7, URZ, UR17, UR7 ;  /* 0x00000011ff078299 */ /* 0x000fe40008011607 */
[----:B------:R-:W-:Y:S02]  /*10f0*/  UIADD3 UR9, UPT, UPT, -UR8, URZ, URZ ;  /* 0x000000ff08097290 */ /* 0x000fe4000fffe1ff */
[----:B------:R-:W-:Y:S02]  /*1100*/  @!UP0 USEL UR7, UR4, UR7, !UP4 ;  /* 0x0000000704078287 */ /* 0x000fe4000e000000 */
[----:B------:R-:W-:-:S02]  /*1110*/  UIMAD UR9, UR19, UR9, UR5 ;  /* 0x00000009130972a4 */ /* 0x000fc4000f8e0205 */
[----:B------:R-:W-:Y:S02]  /*1120*/  @!UP0 UIADD3 UR8, UPT, UPT, UR8, -UR7, URZ ;  /* 0x8000000708088290 */ /* 0x000fe4000fffe0ff */
[----:B------:R-:W-:Y:S02]  /*1130*/  @!UP0 UIMAD UR7, UR9, UR6, UR7 ;  /* 0x00000006090782a4 */ /* 0x000fe4000f8e0207 */
[----:B------:R-:W-:Y:S02]  /*1140*/  @!UP0 UIMAD UR5, UR8, UR19, UR4 ;  /* 0x00000013080582a4 */ /* 0x000fe4000f8e0204 */
[----:B------:R-:W-:Y:S02]  /*1150*/  UIMAD UR6, UR25, UR10, UR51 ;  /* 0x0000000a190672a4 */ /* 0x000fe4000f8e0233 */
[----:B------:R-:W-:Y:S01]  /*1160*/  UIMAD UR24, UR5, UR22, UR24 ;  /* 0x00000016051872a4 */ /* 0x000fe2000f8e0218 */
[----:B------:R-:W-:Y:S02]  /*1170*/  @!UP0 UMOV UR4, UR7 ;  /* 0x0000000700048c82 */ /* 0x000fe40008000000 */
[----:B------:R-:W-:-:S12]  /*1180*/  UIMAD UR51, UR4, UR25, UR6 ;  /* 0x00000019043372a4 */ /* 0x000fd8000f8e0206 */
.L_x_14:
[----:B------:R-:W1:Y:S02]  /*1190*/  LDCU UR4, c[0x0][0xc30] ;  /* 0x00018600ff0477ac */ /* 0x000e640008000800 */
[----:B-1----:R-:W-:-:S09]  /*11a0*/  UISETP.NE.AND UP0, UPT, UR4, 0x1, UPT ;  /* 0x000000010400788c */ /* 0x002fd2000bf05270 */
[----:B------:R-:W-:Y:S05]  /*11b0*/  BRA.U UP0, `(.L_x_15) ;  /* 0x0000000100447547 */ /* 0x000fea000b800000 */
[----:B------:R-:W1:Y:S01]  /*11c0*/  LDCU.128 UR8, c[0x0][0xc10] ;  /* 0x00018200ff0877ac */ /* 0x000e620008000c00 */
[----:B------:R-:W2:Y:S01]  /*11d0*/  LDCU UR12, c[0x0][0xc0c] ;  /* 0x00018180ff0c77ac */ /* 0x000ea20008000800 */
[----:B------:R-:W3:Y:S01]  /*11e0*/  LDCU UR13, c[0x0][0xc20] ;  /* 0x00018400ff0d77ac */ /* 0x000ee20008000800 */
[----:B-1----:R-:W-:Y:S02]  /*11f0*/  UIMAD.WIDE.U32 UR6, UR51, UR8, URZ ;  /* 0x00000008330672a5 */ /* 0x002fe4000f8e00ff */
[----:B------:R-:W-:Y:S02]  /*1200*/  UIMAD.WIDE.U32 UR4, UR24, UR11, URZ ;  /* 0x0000000b180472a5 */ /* 0x000fe4000f8e00ff */
[----:B--2---:R-:W-:Y:S02]  /*1210*/  UISETP.NE.AND UP2, UPT, UR12, 0x1, UPT ;  /* 0x000000010c00788c */ /* 0x004fe4000bf45270 */
[----:B------:R-:W-:Y:S01]  /*1220*/  UISETP.NE.AND UP0, UPT, UR10, 0x1, UPT ;  /* 0x000000010a00788c */ /* 0x000fe2000bf05270 */
[----:B------:R-:W-:-:S02]  /*1230*/  UMOV UR6, UR7 ;  /* 0x0000000700067c82 */ /* 0x000fc40008000000 */
[----:B------:R-:W-:Y:S01]  /*1240*/  UMOV UR4, UR5 ;  /* 0x0000000500047c82 */ /* 0x000fe20008000000 */
[----:B------:R-:W-:Y:S02]  /*1250*/  USHF.R.U32.HI UR6, URZ, UR9, UR6 ;  /* 0x00000009ff067299 */ /* 0x000fe40008011606 */
[----:B---3--:R-:W-:Y:S02]  /*1260*/  USHF.R.U32.HI UR4, URZ, UR13, UR4 ;  /* 0x0000000dff047299 */ /* 0x008fe40008011604 */
[----:B------:R-:W-:Y:S02]  /*1270*/  USEL UR5, UR51, UR6, !UP2 ;  /* 0x0000000633057287 */ /* 0x000fe4000d000000 */
[----:B------:R-:W-:-:S04]  /*1280*/  USEL UR4, UR24, UR4, !UP0 ;  /* 0x0000000418047287 */ /* 0x000fc8000c000000 */
[----:B------:R-:W-:Y:S02]  /*1290*/  UIADD3 UR6, UPT, UPT, UR5, -UR4, URZ ;  /* 0x8000000405067290 */ /* 0x000fe4000fffe0ff */
[----:B------:R-:W-:Y:S02]  /*12a0*/  UIADD3 UR4, UPT, UPT, -UR5, UR4, URZ ;  /* 0x0000000405047290 */ /* 0x000fe4000fffe1ff */
[----:B------:R-:W-:Y:S02]  /*12b0*/  UIMAD UR24, UR6, UR10, UR24 ;  /* 0x0000000a061872a4 */ /* 0x000fe4000f8e0218 */
[----:B------:R-:W-:-:S12]  /*12c0*/  UIMAD UR51, UR4, UR12, UR51 ;  /* 0x0000000c043372a4 */ /* 0x000fd8000f8e0233 */
.L_x_15:
[----:B------:R-:W-:Y:S01]  /*12d0*/  BAR.SYNC.DEFER_BLOCKING 0x0 ;  /* 0x0000000000007b1d */ /* 0x000fe20000010000 */
[----:B------:R-:W-:Y:S01]  /*12e0*/  UISETP.NE.AND UP0, UPT, UR18, 0x2, UPT ;  /* 0x000000021200788c */ /* 0x000fe2000bf05270 */
[----:B------:R-:W-:Y:S02]  /*12f0*/  ISETP.NE.OR P3, PT, R0, 0x2, !P3 ;  /* 0x000000020000780c */ /* 0x000fe40005f65670 */
[----:B------:R-:W-:Y:S02]  /*1300*/  LOP3.LUT R0, R69, 0x1f, RZ, 0xc0, !PT ;  /* 0x0000001f45007812 */ /* 0x000fe400078ec0ff */
[----:B------:R-:W1:Y:S04]  /*1310*/  LDCU UR39, c[0x0][0xc24] ;  /* 0x00018480ff2777ac */ /* 0x000e680008000800 */
[----:B------:R-:W-:Y:S05]  /*1320*/  BRA.U UP0, `(.L_x_16) ;  /* 0x0000001900d87547 */ /* 0x000fea000b800000 */
[----:B------:R-:W2:Y:S01]  /*1330*/  LDCU UR5, c[0x0][0x388] ;  /* 0x00007100ff0577ac */ /* 0x000ea20008000800 */
[----:B------:R-:W-:Y:S01]  /*1340*/  PLOP3.LUT P1, PT, PT, PT, UP3, 0x80, 0x8 ;  /* 0x000000000008781c */ /* 0x000fe20003f2f038 */
[----:B------:R-:W-:Y:S01]  /*1350*/  IMAD.MOV.U32 R2, RZ, RZ, RZ ;  /* 0x000000ffff027224 */ /* 0x000fe200078e00ff */
[----:B------:R-:W-:Y:S01]  /*1360*/  ISETP.EQ.OR P2, PT, R0, RZ, P3 ;  /* 0x000000ff0000720c */ /* 0x000fe20001f42670 */
[----:B------:R-:W3:Y:S01]  /*1370*/  LDCU UR8, c[0x0][0x38c] ;  /* 0x00007180ff0877ac */ /* 0x000ee20008000800 */
[----:B------:R-:W-:Y:S01]  /*1380*/  PLOP3.LUT P1, PT, P1, PT, PT, 0x8, 0x80 ;  /* 0x000000000080781c */ /* 0x000fe20000f2e170 */
[----:B------:R-:W4:Y:S01]  /*1390*/  LDCU.64 UR6, c[0x0][0x390] ;  /* 0x00007200ff0677ac */ /* 0x000f220008000a00 */
[----:B------:R-:W1:Y:S01]  /*13a0*/  LDCU UR53, c[0x0][0x370] ;  /* 0x00006e00ff3577ac */ /* 0x000e620008000800 */
[----:B------:R-:W1:Y:S01]  /*13b0*/  LDCU.64 UR42, c[0x0][0x348] ;  /* 0x00006900ff2a77ac */ /* 0x000e620008000a00 */
[----:B--2---:R-:W-:Y:S01]  /*13c0*/  UIADD3 UR5, UPT, UPT, UR5, 0x1f, URZ ;  /* 0x0000001f05057890 */ /* 0x004fe2000fffe0ff */
[----:B------:R-:W2:Y:S03]  /*13d0*/  LDCU UR52, c[0x0][0x374] ;  /* 0x00006e80ff3477ac */ /* 0x000ea60008000800 */
[----:B------:R-:W-:Y:S01]  /*13e0*/  USHF.R.S32.HI UR4, URZ, 0x1f, UR5 ;  /* 0x0000001fff047899 */ /* 0x000fe20008011405 */
[----:B------:R-:W-:Y:S01]  /*13f0*/  UMOV UR26, 0x1 ;  /* 0x00000001001a7882 */ /* 0x000fe20000000000 */
[----:B------:R-:W-:-:S02]  /*1400*/  UMOV UR31, URZ ;  /* 0x000000ff001f7c82 */ /* 0x000fc40008000000 */
[----:B------:R-:W-:Y:S01]  /*1410*/  ULEA.HI UR4, UR4, UR5, URZ, 0x5 ;  /* 0x0000000504047291 */ /* 0x000fe2000f8f28ff */
[----:B------:R-:W-:Y:S01]  /*1420*/  UMOV UR36, URZ ;  /* 0x000000ff00247c82 */ /* 0x000fe20008000000 */
[----:B------:R-:W-:Y:S02]  /*1430*/  UMOV UR38, URZ ;  /* 0x000000ff00267c82 */ /* 0x000fe40008000000 */
[----:B------:R-:W-:-:S04]  /*1440*/  USHF.R.S32.HI UR4, URZ, 0x5, UR4 ;  /* 0x00000005ff047899 */ /* 0x000fc80008011404 */
[----:B---3--:R-:W-:-:S04]  /*1450*/  UIMAD UR4, UR4, UR8, URZ ;  /* 0x00000008040472a4 */ /* 0x008fc8000f8e02ff */
[----:B----4-:R-:W-:-:S04]  /*1460*/  UIMAD UR4, UR4, UR6, URZ ;  /* 0x00000006040472a4 */ /* 0x010fc8000f8e02ff */
[----:B------:R-:W-:-:S04]  /*1470*/  UIMAD UR54, UR4, UR7, URZ ;  /* 0x00000007043672a4 */ /* 0x000fc8000f8e02ff */
[----:B------:R-:W-:Y:S02]  /*1480*/  UISETP.NE.AND UP1, UPT, UR54, URZ, UPT ;  /* 0x000000ff3600728c */ /* 0x000fe4000bf25270 */
[----:B------:R-:W-:-:S04]  /*1490*/  UISETP.LT.U32.AND UP0, UPT, UR54, 0x8, UPT ;  /* 0x000000083600788c */ /* 0x000fc8000bf01070 */
[----:B------:R-:W-:-:S04]  /*14a0*/  USEL UR4, UR54, 0x8, UP0 ;  /* 0x0000000836047887 */ /* 0x000fc80008000000 */
[----:B------:R-:W-:Y:S02]  /*14b0*/  UIADD3 UR5, UPT, UPT, UR4, -0x1, URZ ;  /* 0xffffffff04057890 */ /* 0x000fe4000fffe0ff */
[----:B------:R-:W-:Y:S02]  /*14c0*/  @!UP1 UIADD3 UR5, UPT, UPT, UR4, URZ, URZ ;  /* 0x000000ff04059290 */ /* 0x000fe4000fffe0ff */
[----:B------:R-:W-:Y:S02]  /*14d0*/  UIADD3 UR50, UPT, UPT, UR54, -UR4, URZ ;  /* 0x8000000436327290 */ /* 0x000fe4000fffe0ff */
[----:B-12---:R-:W-:-:S12]  /*14e0*/  UIADD3 UR55, UPT, UPT, UR5, 0x1, URZ ;  /* 0x0000000105377890 */ /* 0x006fd8000fffe0ff */
.L_x_32:
[----:B------:R-:W1:Y:S01]  /*14f0*/  S2UR UR30, SR_CgaCtaId ;  /* 0x00000000001e79c3 */ /* 0x000e620000008800 */
[----:B------:R-:W-:Y:S01]  /*1500*/  UMOV UR4, 0x400 ;  /* 0x0000040000047882 */ /* 0x000fe20000000000 */
[----:B------:R-:W-:Y:S01]  /*1510*/  MOV R0, UR26 ;  /* 0x0000001a00007c02 */ /* 0x000fe20008000f00 */
[----:B------:R-:W-:Y:S02]  /*1520*/  UISETP.NE.AND UP0, UPT, UR54, URZ, UPT ;  /* 0x000000ff3600728c */ /* 0x000fe4000bf05270 */
[----:B------:R-:W-:Y:S01]  /*1530*/  USHF.L.U32 UR44, UR51, 0x7, URZ ;  /* 0x00000007332c7899 */ /* 0x000fe200080006ff */
[----:B------:R-:W-:Y:S01]  /*1540*/  SHF.L.U32 R0, R0, 0x1f, RZ ;  /* 0x0000001f00007819 */ /* 0x000fe200000006ff */
[----:B------:R-:W-:Y:S01]  /*1550*/  USHF.L.U32 UR19, UR24, 0x6, URZ ;  /* 0x0000000618137899 */ /* 0x000fe200080006ff */
[----:B------:R-:W-:Y:S01]  /*1560*/  UMOV UR27, URZ ;  /* 0x000000ff001b7c82 */ /* 0x000fe20008000000 */
[----:B------:R-:W-:Y:S01]  /*1570*/  UMOV UR22, URZ ;  /* 0x000000ff00167c82 */ /* 0x000fe20008000000 */
[----:B------:R-:W-:Y:S01]  /*1580*/  UMOV UR21, URZ ;  /* 0x000000ff00157c82 */ /* 0x000fe20008000000 */
[----:B------:R-:W-:Y:S01]  /*1590*/  UMOV UR20, URZ ;  /* 0x000000ff00147c82 */ /* 0x000fe20008000000 */
[----:B-1----:R-:W-:-:S04]  /*15a0*/  ULEA UR30, UR30, UR4, 0x18 ;  /* 0x000000041e1e7291 */ /* 0x002fc8000f8ec0ff */
[----:B------:R-:W-:-:S09]  /*15b0*/  ULEA UR4, UR31, UR30, 0x3 ;  /* 0x0000001e1f047291 */ /* 0x000fd2000f8e18ff */
[----:B------:R1:W2:Y:S01]  /*15c0*/  SYNCS.PHASECHK.TRANS64.TRYWAIT P0, [UR4+0x40], R0 ;  /* 0x00004000ff0075a7 */ /* 0x0002a20008001104 */
[----:B------:R-:W-:Y:S05]  /*15d0*/  BRA.U !UP0, `(.L_x_17) ;  /* 0x0000000508987547 */ /* 0x000fea000b800000 */
[----:B------:R-:W3:Y:S01]  /*15e0*/  LDCU.128 UR12, c[0x0][0x480] ;  /* 0x00009000ff0c77ac */ /* 0x000ee20008000c00 */
[----:B------:R-:W4:Y:S01]  /*15f0*/  LDCU.128 UR8, c[0x0][0x490] ;  /* 0x00009200ff0877ac */ /* 0x000f220008000c00 */
[----:B------:R-:W1:Y:S01]  /*1600*/  LDCU.64 UR20, c[0x0][0x4c0] ;  /* 0x00009800ff1477ac */ /* 0x000e620008000a00 */
[----:B------:R-:W1:Y:S01]  /*1610*/  LDCU.64 UR16, c[0x0][0x4f0] ;  /* 0x00009e00ff1077ac */ /* 0x000e620008000a00 */
[----:B------:R-:W1:Y:S01]  /*1620*/  LDCU UR18, c[0x0][0x4c8] ;  /* 0x00009900ff1277ac */ /* 0x000e620008000800 */
[----:B---3--:R-:W-:Y:S02]  /*1630*/  UIMAD.WIDE.U32 UR4, UR44, UR13, URZ ;  /* 0x0000000d2c0472a5 */ /* 0x008fe4000f8e00ff */
[----:B------:R-:W-:Y:S02]  /*1640*/  UISETP.NE.AND UP0, UPT, UR12, 0x1, UPT ;  /* 0x000000010c00788c */ /* 0x000fe4000bf05270 */
[----:B------:R-:W-:Y:S01]  /*1650*/  USHF.R.U32.HI UR5, URZ, UR14, UR5 ;  /* 0x0000000eff057299 */ /* 0x000fe20008011605 */
[----:B------:R-:W3:Y:S03]  /*1660*/  LDCU UR45, c[0x0][0x38c] ;  /* 0x00007180ff2d77ac */ /* 0x000ee60008000800 */
[----:B------:R-:W-:-:S02]  /*1670*/  USEL UR5, UR44, UR5, !UP0 ;  /* 0x000000052c057287 */ /* 0x000fc4000c000000 */
[----:B------:R-:W-:Y:S02]  /*1680*/  UISETP.NE.AND UP0, UPT, UR15, 0x1, UPT ;  /* 0x000000010f00788c */ /* 0x000fe4000bf05270 */
[----:B----4-:R-:W-:Y:S01]  /*1690*/  UIMAD.WIDE.U32 UR6, UR5, UR8, URZ ;  /* 0x00000008050672a5 */ /* 0x010fe2000f8e00ff */
[----:B------:R-:W4:Y:S01]  /*16a0*/  LDCU UR8, c[0x0][0x4a0] ;  /* 0x00009400ff0877ac */ /* 0x000f220008000800 */
[----:B------:R-:W1:Y:S05]  /*16b0*/  LDCU UR23, c[0x0][0x4cc] ;  /* 0x00009980ff1777ac */ /* 0x000e6a0008000800 */
[----:B------:R-:W-:Y:S01]  /*16c0*/  UMOV UR4, UR7 ;  /* 0x0000000700047c82 */ /* 0x000fe20008000000 */
[----:B------:R-:W1:Y:S01]  /*16d0*/  LDCU.64 UR40, c[0x0][0x390] ;  /* 0x00007200ff2877ac */ /* 0x000e620008000a00 */
[----:B------:R-:W-:Y:S01]  /*16e0*/  USHF.R.U32.HI UR4, URZ, UR9, UR4 ;  /* 0x00000009ff047299 */ /* 0x000fe20008011604 */
[----:B------:R-:W1:Y:S03]  /*16f0*/  LDCU UR9, c[0x0][0x4ec] ;  /* 0x00009d80ff0977ac */ /* 0x000e660008000800 */
[----:B------:R-:W-:-:S02]  /*1700*/  USEL UR4, UR5, UR4, !UP0 ;  /* 0x0000000405047287 */ /* 0x000fc4000c000000 */
[----:B------:R-:W-:Y:S02]  /*1710*/  UISETP.NE.AND UP0, UPT, UR10, 0x1, UPT ;  /* 0x000000010a00788c */ /* 0x000fe4000bf05270 */
[----:B------:R-:W-:Y:S01]  /*1720*/  UIMAD.WIDE.U32 UR6, UR4, UR11, URZ ;  /* 0x0000000b040672a5 */ /* 0x000fe2000f8e00ff */
[----:B------:R-:W1:Y:S01]  /*1730*/  LDCU.64 UR24, c[0x0][0x4d0] ;  /* 0x00009a00ff1877ac */ /* 0x000e620008000a00 */
[----:B------:R-:W-:-:S05]  /*1740*/  UIADD3 UR38, UPT, UPT, UR55, UR36, URZ ;  /* 0x0000002437267290 */ /* 0x000fca000fffe0ff */
[----:B------:R-:W-:Y:S01]  /*1750*/  UMOV UR6, UR7 ;  /* 0x0000000700067c82 */ /* 0x000fe20008000000 */
[----:B------:R-:W-:Y:S02]  /*1760*/  UIADD3 UR7, UPT, UPT, -UR4, URZ, URZ ;  /* 0x000000ff04077290 */ /* 0x000fe4000fffe1ff */
[----:B----4-:R-:W-:Y:S02]  /*1770*/  USHF.R.U32.HI UR6, URZ, UR8, UR6 ;  /* 0x00000008ff067299 */ /* 0x010fe40008011606 */
[----:B------:R-:W-:Y:S02]  /*1780*/  UIADD3 UR8, UPT, UPT, -UR5, URZ, URZ ;  /* 0x000000ff05087290 */ /* 0x000fe4000fffe1ff */
[----:B------:R-:W-:Y:S02]  /*1790*/  USEL UR14, UR4, UR6, !UP0 ;  /* 0x00000006040e7287 */ /* 0x000fe4000c000000 */
[----:B------:R-:W-:Y:S02]  /*17a0*/  UIMAD UR7, UR15, UR7, UR5 ;  /* 0x000000070f0772a4 */ /* 0x000fe4000f8e0205 */
[----:B------:R-:W-:-:S02]  /*17b0*/  UIADD3 UR6, UPT, UPT, -UR14, URZ, URZ ;  /* 0x000000ff0e067290 */ /* 0x000fc4000fffe1ff */
[----:B------:R-:W-:Y:S02]  /*17c0*/  UIMAD UR8, UR12, UR8, UR44 ;  /* 0x000000080c0872a4 */ /* 0x000fe4000f8e022c */
[----:B------:R-:W-:Y:S02]  /*17d0*/  UIMAD UR13, UR10, UR6, UR4 ;  /* 0x000000060a0d72a4 */ /* 0x000fe4000f8e0204 */
[----:B-1----:R-:W-:Y:S02]  /*17e0*/  UIMAD UR11, UR8, UR20, UR9 ;  /* 0x00000014080b72a4 */ /* 0x002fe4000f8e0209 */
[----:B------:R-:W-:Y:S01]  /*17f0*/  UIMAD UR12, UR7, UR21, UR16 ;  /* 0x00000015070c72a4 */ /* 0x000fe2000f8e0210 */
[----:B------:R-:W1:Y:S02]  /*1800*/  LDCU.64 UR4, c[0x0][0x4f8] ;  /* 0x00009f00ff0477ac */ /* 0x000e640008000a00 */
[----:B------:R-:W4:Y:S01]  /*1810*/  LDCU UR6, c[0x0][0x500] ;  /* 0x0000a000ff0677ac */ /* 0x000f220008000800 */
[----:B------:R-:W-:Y:S01]  /*1820*/  UIMAD UR13, UR13, UR18, UR17 ;  /* 0x000000120d0d72a4 */ /* 0x000fe2000f8e0211 */
[----:B------:R-:W-:Y:S01]  /*1830*/  UMOV UR27, URZ ;  /* 0x000000ff001b7c82 */ /* 0x000fe20008000000 */
[----:B------:R-:W-:Y:S01]  /*1840*/  UMOV UR7, UR31 ;  /* 0x0000001f00077c82 */ /* 0x000fe20008000000 */
[----:B------:R-:W-:Y:S01]  /*1850*/  UMOV UR20, URZ ;  /* 0x000000ff00147c82 */ /* 0x000fe20008000000 */
[----:B------:R-:W-:Y:S01]  /*1860*/  UMOV UR21, URZ ;  /* 0x000000ff00157c82 */ /* 0x000fe20008000000 */
[----:B---3--:R-:W-:-:S07]  /*1870*/  UMOV UR22, URZ ;  /* 0x000000ff00167c82 */ /* 0x008fce0008000000 */
.L_x_22:
[----:B------:R-:W-:Y:S01]  /*1880*/  @!P3 MOV R3, 0x6000 ;  /* 0x000060000003b802 */ /* 0x000fe20000000f00 */
[----:B------:R-:W-:Y:S01]  /*1890*/  ULEA UR9, UR7, UR30, 0x3 ;  /* 0x0000001e07097291 */ /* 0x000fe2000f8e18ff */
[----:B-12---:R-:W-:Y:S11]  /*18a0*/  @P0 BRA `(.L_x_18) ;  /* 0x0000000000100947 */ /* 0x006ff60003800000 */
[----:B------:R-:W-:Y:S04]  /*18b0*/  MOV R0, UR26 ;  /* 0x0000001a00007c02 */ /* 0x000fe80008000f00 */
[----:B------:R-:W-:Y:S04]  /*18c0*/  SHF.L.U32 R5, R0, 0x1f, RZ ;  /* 0x0000001f00057819 */ /* 0x000fe800000006ff */
[----:B------:R-:W2:Y:S02]  /*18d0*/  SYNCS.PHASECHK.TRANS64.TRYWAIT P0, [UR9+0x40], R5 ;  /* 0x00004005ff0075a7 */ /* 0x000ea40008001109 */
[----:B--2---:R-:W-:Y:S05]  /*18e0*/  @!P0 BRA `(.L_x_19) ;  /* 0x0000007400908947 */ /* 0x004fea0003800000 */
.L_x_18:
[----:B------:R3:W-:Y:S01]  /*18f0*/  @!P3 SYNCS.ARRIVE.TRANS64 RZ, [UR9], R3 ;  /* 0x00000003ffffb9a7 */ /* 0x0007e20008000009 */
[----:B------:R-:W-:Y:S04]  /*1900*/  BSSY.RECONVERGENT B0, `(.L_x_20) ;  /* 0x0000003000007945 */ /* 0x000fe80003800200 */
[----:B------:R-:W-:Y:S05]  /*1910*/  @P2 BRA `(.L_x_21) ;  /* 0x0000000000042947 */ /* 0x000fea0003800000 */
[----:B-1--4-:R-:W-:Y:S05]  /*1920*/  BPT.TRAP 0x1 ;  /* 0x000000040000795c */ /* 0x012fea0000300000 */
.L_x_21:
[----:B-1--4-:R-:W-:Y:S05]  /*1930*/  BSYNC.RECONVERGENT B0 ;  /* 0x0000000000007941 */ /* 0x012fea0003800200 */
.L_x_20:
[----:B------:R-:W-:Y:S02]  /*1940*/  UIADD3 UR8, UPT, UPT, UR7, 0x1, URZ ;  /* 0x0000000107087890 */ /* 0x000fe4000fffe0ff */
[----:B------:R-:W-:Y:S02]  /*1950*/  UIMAD UR15, UR20, UR23, UR4 ;  /* 0x00000017140f72a4 */ /* 0x000fe4000f8e0204 */
[----:B------:R-:W-:Y:S02]  /*1960*/  UISETP.NE.AND UP0, UPT, UR8, 0x8, UPT ;  /* 0x000000080800788c */ /* 0x000fe4000bf05270 */
[----:B------:R-:W-:Y:S02]  /*1970*/  ULEA UR17, UR7, UR30, 0xe ;  /* 0x0000001e07117291 */ /* 0x000fe4000f8e70ff */
[----:B------:R-:W-:Y:S02]  /*1980*/  USEL UR10, URZ, 0x1, UP0 ;  /* 0x00000001ff0a7887 */ /* 0x000fe40008000000 */
[----:B------:R-:W-:Y:S02]  /*1990*/  USEL UR31, UR8, URZ, UP0 ;  /* 0x000000ff081f7287 */ /* 0x000fe40008000000 */
[----:B------:R-:W-:Y:S02]  /*19a0*/  ULOP3.LUT UR26, UR26, UR10, URZ, 0x3c, !UPT ;  /* 0x0000000a1a1a7292 */ /* 0x000fe4000f8e3cff */
[----:B------:R-:W-:Y:S02]  /*19b0*/  ULEA UR8, UR31, UR30, 0x3 ;  /* 0x0000001e1f087291 */ /* 0x000fe4000f8e18ff */
[----:B------:R-:W-:Y:S02]  /*19c0*/  ULEA UR16, UR7, UR30, 0xd ;  /* 0x0000001e07107291 */ /* 0x000fe4000f8e68ff */
[----:B------:R-:W-:Y:S01]  /*19d0*/  UIADD3 UR34, UP0, UPT, UR42, 0x80, URZ ;  /* 0x000000802a227890 */ /* 0x000fe2000ff1e0ff */
[----:B--2---:R-:W-:Y:S01]  /*19e0*/  MOV R0, UR26 ;  /* 0x0000001a00007c02 */ /* 0x004fe20008000f00 */
[----:B------:R-:W-:Y:S02]  /*19f0*/  USHF.L.U32 UR10, UR27, 0x5, URZ ;  /* 0x000000051b0a7899 */ /* 0x000fe400080006ff */
[----:B------:R-:W-:Y:S01]  /*1a00*/  UIADD3.X UR35, UPT, UPT, URZ, UR43, URZ, UP0, !UPT ;  /* 0x0000002bff237290 */ /* 0x000fe200087fe4ff */
[----:B---3--:R-:W-:Y:S01]  /*1a10*/  SHF.L.U32 R3, R0, 0x1f, RZ ;  /* 0x0000001f00037819 */ /* 0x008fe200000006ff */
[----:B------:R-:W-:Y:S02]  /*1a20*/  UIADD3 UR32, UP3, UPT, UR42, 0x200, URZ ;  /* 0x000002002a207890 */ /* 0x000fe4000ff7e0ff */
[----:B------:R-:W-:Y:S01]  /*1a30*/  UIADD3 UR16, UPT, UPT, UR16, 0x28400, URZ ;  /* 0x0002840010107890 */ /* 0x000fe2000fffe0ff */
[----:B------:R3:W1:Y:S01]  /*1a40*/  SYNCS.PHASECHK.TRANS64.TRYWAIT P0, [UR8+0x40], R3 ;  /* 0x00004003ff0075a7 */ /* 0x0006620008001108 */
[----:B------:R-:W-:Y:S02]  /*1a50*/  UIMAD UR8, UR21, UR24, UR5 ;  /* 0x00000018150872a4 */ /* 0x000fe4000f8e0205 */
[----:B------:R-:W-:Y:S02]  /*1a60*/  UIMAD UR7, UR22, UR25, UR6 ;  /* 0x00000019160772a4 */ /* 0x000fe4000f8e0206 */
[----:B------:R-:W-:Y:S02]  /*1a70*/  ULEA UR15, UR8, UR15, 0x5 ;  /* 0x0000000f080f7291 */ /* 0x000fe4000f8e28ff */
[----:B------:R-:W-:Y:S02]  /*1a80*/  UIADD3 UR8, UPT, UPT, UR17, 0x8400, URZ ;  /* 0x0000840011087890 */ /* 0x000fe4000fffe0ff */
[----:B------:R-:W-:Y:S02]  /*1a90*/  ULEA UR7, UR7, UR15, 0xa ;  /* 0x0000000f07077291 */ /* 0x000fe4000f8e50ff */
[----:B------:R-:W-:Y:S02]  /*1aa0*/  UIADD3.X UR33, UPT, UPT, URZ, UR43, URZ, UP3, !UPT ;  /* 0x0000002bff217290 */ /* 0x000fe40009ffe4ff */
[----:B------:R-:W-:Y:S02]  /*1ab0*/  UPRMT UR7, UR7, 0x5410, URZ ;  /* 0x0000541007077896 */ /* 0x000fe400080000ff */
[----:B------:R-:W-:Y:S02]  /*1ac0*/  UIADD3 UR37, UPT, UPT, UR20, 0x1, URZ ;  /* 0x0000000114257890 */ /* 0x000fe4000fffe0ff */
[----:B------:R-:W-:Y:S02]  /*1ad0*/  UIADD3 UR29, UPT, UPT, UR21, 0x1, URZ ;  /* 0x00000001151d7890 */ /* 0x000fe4000fffe0ff */
[----:B------:R-:W-:Y:S02]  /*1ae0*/  UISETP.NE.AND UP2, UPT, UR37, UR45, UPT ;  /* 0x0000002d2500728c */ /* 0x000fe4000bf45270 */
[----:B------:R-:W-:Y:S01]  /*1af0*/  UIADD3 UR28, UPT, UPT, UR22, 0x1, URZ ;  /* 0x00000001161c7890 */ /* 0x000fe2000fffe0ff */
[----:B------:R2:W-:Y:S01]  /*1b00*/  UTMALDG.5D.IM2COL [UR8], [UR34], UR7 ;  /* 0x00000008220073b4 */ /* 0x0005e20008060007 */
[----:B------:R-:W-:Y:S01]  /*1b10*/  UIADD3 UR36, UPT, UPT, UR36, 0x1, URZ ;  /* 0x0000000124247890 */ /* 0x000fe2000fffe0ff */
[----:B------:R-:W-:Y:S01]  /*1b20*/  UMOV UR46, 0x0 ;  /* 0x00000000002e7882 */ /* 0x000fe20000000000 */
[----:B------:R-:W-:Y:S01]  /*1b30*/  UMOV UR47, 0x10000000 ;  /* 0x10000000002f7882 */ /* 0x000fe20000000000 */
[----:B------:R-:W-:Y:S01]  /*1b40*/  UMOV UR17, UR9 ;  /* 0x0000000900117c82 */ /* 0x000fe20008000000 */
[----:B------:R-:W-:Y:S03]  /*1b50*/  UMOV UR18, UR10 ;  /* 0x0000000a00127c82 */ /* 0x000fe60008000000 */
[----:B------:R-:W-:Y:S01]  /*1b60*/  @UP2 UIADD3 UR29, UPT, UPT, UR21, URZ, URZ ;  /* 0x000000ff151d2290 */ /* 0x000fe2000fffe0ff */
[----:B------:R4:W-:Y:S03]  /*1b70*/  UTMALDG.5D [UR16], [UR32], desc[UR46] ;  /* 0x00002e10200075b4 */ /* 0x0009e60008021000 */
[----:B------:R-:W-:Y:S11]  /*1b80*/  UISETP.NE.AND UP1, UPT, UR29, UR40, UPT ;  /* 0x000000281d00728c */ /* 0x000ff6000bf25270 */
[----:B------:R-:W-:Y:S04]  /*1b90*/  @UP1 UIADD3 UR28, UPT, UPT, UR22, URZ, URZ ;  /* 0x000000ff161c1290 */ /* 0x000fe8000fffe0ff */
[----:B------:R-:W-:Y:S02]  /*1ba0*/  UISETP.NE.AND UP0, UPT, UR28, UR41, UPT ;  /* 0x000000291c00728c */ /* 0x000fe4000bf05270 */
[----:B--2---:R-:W-:Y:S09]  /*1bb0*/  UIADD3 UR8, UPT, UPT, UR27, 0x1, URZ ;  /* 0x000000011b087890 */ /* 0x004ff2000fffe0ff */
[----:B------:R-:W-:Y:S01]  /*1bc0*/  @UP0 UIADD3 UR8, UPT, UPT, UR27, URZ, URZ ;  /* 0x000000ff1b080290 */ /* 0x000fe2000fffe0ff */
[----:B------:R-:W-:Y:S06]  /*1bd0*/  UMOV UR7, UR31 ;  /* 0x0000001f00077c82 */ /* 0x000fec0008000000 */
[----:B------:R-:W-:Y:S01]  /*1be0*/  UMOV UR27, UR8 ;  /* 0x00000008001b7c82 */ /* 0x000fe20008000000 */
[----:B----4-:R-:W-:Y:S02]  /*1bf0*/  USEL UR22, UR28, URZ, UP0 ;  /* 0x000000ff1c167287 */ /* 0x010fe40008000000 */
[----:B------:R-:W-:Y:S02]  /*1c00*/  UISETP.NE.AND UP0, UPT, UR36, UR38, UPT ;  /* 0x000000262400728c */ /* 0x000fe4000bf05270 */
[----:B------:R-:W-:Y:S02]  /*1c10*/  USEL UR20, UR37, URZ, UP2 ;  /* 0x000000ff25147287 */ /* 0x000fe40009000000 */
[----:B------:R-:W-:Y:S05]  /*1c20*/  USEL UR21, UR29, URZ, UP1 ;  /* 0x000000ff1d157287 */ /* 0x000fea0008800000 */
[----:B---3--:R-:W-:Y:S07]  /*1c30*/  BRA.U UP0, `(.L_x_22) ;  /* 0xfffffffd00107547 */ /* 0x008fee000b83ffff */
.L_x_17:
[----:B------:R-:W-:Y:S01]  /*1c40*/  ULEA UR4, UR31, UR30, 0x3 ;  /* 0x0000001e1f047291 */ /* 0x000fe2000f8e18ff */
[----:B-1----:R-:W-:Y:S01]  /*1c50*/  MOV R0, UR26 ;  /* 0x0000001a00007c02 */ /* 0x002fe20008000f00 */
[----:B------:R-:W-:Y:S01]  /*1c60*/  @!P1 SYNCS.ARRIVE.TRANS64.A1T0 RZ, [UR30+0xc8], RZ ;  /* 0x0000c8ffffff99a7 */ /* 0x000fe2000810001e */
[----:B------:R-:W-:Y:S02]  /*1c70*/  UISETP.GE.AND UP0, UPT, UR50, 0x1, UPT ;  /* 0x000000013200788c */ /* 0x000fe4000bf06270 */
[----:B------:R-:W-:-:S04]  /*1c80*/  SHF.L.U32 R0, R0, 0x1f, RZ ;  /* 0x0000001f00007819 */ /* 0x000fc800000006ff */
[----:B--2---:R1:W2:Y:S03]  /*1c90*/  SYNCS.PHASECHK.TRANS64.TRYWAIT P0, [UR4+0x40], R0 ;  /* 0x00004000ff0075a7 */ /* 0x0042a60008001104 */
[----:B------:R-:W-:Y:S05]  /*1ca0*/  BRA.U !UP0, `(.L_x_23) ;  /* 0x0000000508907547 */ /* 0x000fea000b800000 */
[----:B------:R-:W3:Y:S01]  /*1cb0*/  LDCU.128 UR8, c[0x0][0x480] ;  /* 0x00009000ff0877ac */ /* 0x000ee20008000c00 */
[----:B------:R-:W4:Y:S01]  /*1cc0*/  LDCU.128 UR32, c[0x0][0x490] ;  /* 0x00009200ff2077ac */ /* 0x000f220008000c00 */
[----:B------:R-:W1:Y:S01]  /*1cd0*/  LDCU.64 UR28, c[0x0][0x4c0] ;  /* 0x00009800ff1c77ac */ /* 0x000e620008000a00 */
[----:B------:R-:W1:Y:S01]  /*1ce0*/  LDCU UR13, c[0x0][0x4c8] ;  /* 0x00009900ff0d77ac */ /* 0x000e620008000800 */
[----:B------:R-:W1:Y:S01]  /*1cf0*/  LDCU.64 UR16, c[0x0][0x4f0] ;  /* 0x00009e00ff1077ac */ /* 0x000e620008000a00 */
[----:B---3--:R-:W-:Y:S02]  /*1d00*/  UIMAD.WIDE.U32 UR4, UR44, UR9, URZ ;  /* 0x000000092c0472a5 */ /* 0x008fe4000f8e00ff */
[----:B------:R-:W-:Y:S02]  /*1d10*/  UISETP.NE.AND UP0, UPT, UR8, 0x1, UPT ;  /* 0x000000010800788c */ /* 0x000fe4000bf05270 */
[----:B------:R-:W-:Y:S01]  /*1d20*/  USHF.R.U32.HI UR5, URZ, UR10, UR5 ;  /* 0x0000000aff057299 */ /* 0x000fe20008011605 */
[----:B------:R-:W3:Y:S03]  /*1d30*/  LDCU UR9, c[0x0][0x4a0] ;  /* 0x00009400ff0977ac */ /* 0x000ee60008000800 */
[----:B------:R-:W-:-:S02]  /*1d40*/  USEL UR5, UR44, UR5, !UP0 ;  /* 0x000000052c057287 */ /* 0x000fc4000c000000 */
[----:B------:R-:W-:Y:S02]  /*1d50*/  UISETP.NE.AND UP0, UPT, UR11, 0x1, UPT ;  /* 0x000000010b00788c */ /* 0x000fe4000bf05270 */
[----:B----4-:R-:W-:Y:S01]  /*1d60*/  UIMAD.WIDE.U32 UR6, UR5, UR32, URZ ;  /* 0x00000020050672a5 */ /* 0x010fe2000f8e00ff */
[----:B------:R-:W1:Y:S01]  /*1d70*/  LDCU UR10, c[0x0][0x4ec] ;  /* 0x00009d80ff0a77ac */ /* 0x000e620008000800 */
[----:B------:R-:W4:Y:S05]  /*1d80*/  LDCU UR46, c[0x0][0x38c] ;  /* 0x00007180ff2e77ac */ /* 0x000f2a0008000800 */
[----:B------:R-:W-:Y:S01]  /*1d90*/  UMOV UR4, UR7 ;  /* 0x0000000700047c82 */ /* 0x000fe20008000000 */
[----:B------:R-:W1:Y:S01]  /*1da0*/  LDCU UR23, c[0x0][0x4cc] ;  /* 0x00009980ff1777ac */ /* 0x000e620008000800 */
[----:B------:R-:W-:Y:S01]  /*1db0*/  USHF.R.U32.HI UR4, URZ, UR33, UR4 ;  /* 0x00000021ff047299 */ /* 0x000fe20008011604 */
[----:B------:R-:W1:Y:S03]  /*1dc0*/  LDCU.64 UR40, c[0x0][0x390] ;  /* 0x00007200ff2877ac */ /* 0x000e660008000a00 */
[----:B------:R-:W-:-:S02]  /*1dd0*/  USEL UR4, UR5, UR4, !UP0 ;  /* 0x0000000405047287 */ /* 0x000fc4000c000000 */
[----:B------:R-:W-:Y:S02]  /*1de0*/  UISETP.NE.AND UP0, UPT, UR34, 0x1, UPT ;  /* 0x000000012200788c */ /* 0x000fe4000bf05270 */
[----:B------:R-:W-:Y:S01]  /*1df0*/  UIMAD.WIDE.U32 UR6, UR4, UR35, URZ ;  /* 0x00000023040672a5 */ /* 0x000fe2000f8e00ff */
[----:B------:R-:W1:Y:S01]  /*1e00*/  LDCU.64 UR24, c[0x0][0x4d0] ;  /* 0x00009a00ff1877ac */ /* 0x000e620008000a00 */
[----:B------:R-:W-:-:S05]  /*1e10*/  UIADD3 UR38, UPT, UPT, UR50, UR38, URZ ;  /* 0x0000002632267290 */ /* 0x000fca000fffe0ff */
[----:B------:R-:W-:Y:S01]  /*1e20*/  UMOV UR6, UR7 ;  /* 0x0000000700067c82 */ /* 0x000fe20008000000 */
[----:B------:R-:W-:Y:S02]  /*1e30*/  UIADD3 UR7, UPT, UPT, -UR5, URZ, URZ ;  /* 0x000000ff05077290 */ /* 0x000fe4000fffe1ff */
[----:B---3--:R-:W-:Y:S02]  /*1e40*/  USHF.R.U32.HI UR6, URZ, UR9, UR6 ;  /* 0x00000009ff067299 */ /* 0x008fe40008011606 */
[----:B------:R-:W-:Y:S02]  /*1e50*/  UIMAD UR7, UR8, UR7, UR44 ;  /* 0x00000007080772a4 */ /* 0x000fe4000f8e022c */
[----:B------:R-:W-:Y:S02]  /*1e60*/  USEL UR14, UR4, UR6, !UP0 ;  /* 0x00000006040e7287 */ /* 0x000fe4000c000000 */
[----:B------:R-:W-:Y:S02]  /*1e70*/  UIADD3 UR6, UPT, UPT, -UR4, URZ, URZ ;  /* 0x000000ff04067290 */ /* 0x000fe4000fffe1ff */
[----:B------:R-:W-:-:S02]  /*1e80*/  UIADD3 UR9, UPT, UPT, -UR14, URZ, URZ ;  /* 0x000000ff0e097290 */ /* 0x000fc4000fffe1ff */
[----:B------:R-:W-:Y:S02]  /*1e90*/  UIMAD UR12, UR11, UR6, UR5 ;  /* 0x000000060b0c72a4 */ /* 0x000fe4000f8e0205 */
[----:B------:R-:W-:Y:S02]  /*1ea0*/  UIMAD UR9, UR34, UR9, UR4 ;  /* 0x00000009220972a4 */ /* 0x000fe4000f8e0204 */
[----:B-1----:R-:W-:Y:S01]  /*1eb0*/  UIMAD UR11, UR7, UR28, UR10 ;  /* 0x0000001c070b72a4 */ /* 0x002fe2000f8e020a */
[----:B------:R-:W1:Y:S02]  /*1ec0*/  LDCU.64 UR4, c[0x0][0x4f8] ;  /* 0x00009f00ff0477ac */ /* 0x000e640008000a00 */
[----:B------:R-:W3:Y:S01]  /*1ed0*/  LDCU UR6, c[0x0][0x500] ;  /* 0x0000a000ff0677ac */ /* 0x000ee20008000800 */
[----:B------:R-:W-:Y:S02]  /*1ee0*/  UIMAD UR12, UR12, UR29, UR16 ;  /* 0x0000001d0c0c72a4 */ /* 0x000fe4000f8e0210 */
[----:B------:R-:W-:Y:S01]  /*1ef0*/  UIMAD UR13, UR9, UR13, UR17 ;  /* 0x0000000d090d72a4 */ /* 0x000fe2000f8e0211 */
[----:B------:R-:W-:Y:S01]  /*1f00*/  UMOV UR37, UR50 ;  /* 0x0000003200257c82 */ /* 0x000fe20008000000 */
[----:B----4-:R-:W-:-:S10]  /*1f10*/  UMOV UR7, UR31 ;  /* 0x0000001f00077c82 */ /* 0x010fd40008000000 */
.L_x_28:
[----:B------:R-:W-:Y:S01]  /*1f20*/  @!P3 MOV R3, 0x6000 ;  /* 0x000060000003b802 */ /* 0x000fe20000000f00 */
[----:B------:R-:W-:Y:S01]  /*1f30*/  ULEA UR9, UR7, UR30, 0x3 ;  /* 0x0000001e07097291 */ /* 0x000fe2000f8e18ff */
[----:B-12---:R-:W-:Y:S11]  /*1f40*/  @P0 BRA `(.L_x_24) ;  /* 0x0000000000100947 */ /* 0x006ff60003800000 */
[----:B------:R-:W-:Y:S04]  /*1f50*/  MOV R0, UR26 ;  /* 0x0000001a00007c02 */ /* 0x000fe80008000f00 */
[----:B------:R-:W-:Y:S04]  /*1f60*/  SHF.L.U32 R5, R0, 0x1f, RZ ;  /* 0x0000001f00057819 */ /* 0x000fe800000006ff */
[----:B------:R-:W2:Y:S02]  /*1f70*/  SYNCS.PHASECHK.TRANS64.TRYWAIT P0, [UR9+0x40], R5 ;  /* 0x00004005ff0075a7 */ /* 0x000ea40008001109 */
[----:B--2---:R-:W-:Y:S05]  /*1f80*/  @!P0 BRA `(.L_x_25) ;  /* 0x0000007000008947 */ /* 0x004fea0003800000 */
.L_x_24:
[----:B------:R4:W-:Y:S01]  /*1f90*/  @!P3 SYNCS.ARRIVE.TRANS64 RZ, [UR9], R3 ;  /* 0x00000003ffffb9a7 */ /* 0x0009e20008000009 */
[----:B------:R-:W-:Y:S04]  /*1fa0*/  BSSY.RECONVERGENT B0, `(.L_x_26) ;  /* 0x0000003000007945 */ /* 0x000fe80003800200 */
[----:B------:R-:W-:Y:S05]  /*1fb0*/  @P2 BRA `(.L_x_27) ;  /* 0x0000000000042947 */ /* 0x000fea0003800000 */
[----:B-1-3--:R-:W-:Y:S05]  /*1fc0*/  BPT.TRAP 0x1 ;  /* 0x000000040000795c */ /* 0x00afea0000300000 */
.L_x_27:
[----:B-1-3--:R-:W-:Y:S05]  /*1fd0*/  BSYNC.RECONVERGENT B0 ;  /* 0x0000000000007941 */ /* 0x00afea0003800200 */
.L_x_26:
[----:B------:R-:W-:Y:S02]  /*1fe0*/  UIADD3 UR8, UPT, UPT, UR7, 0x1, URZ ;  /* 0x0000000107087890 */ /* 0x000fe4000fffe0ff */
[----:B------:R-:W-:Y:S02]  /*1ff0*/  UIMAD UR16, UR20, UR23, UR4 ;  /* 0x00000017141072a4 */ /* 0x000fe4000f8e0204 */
[----:B------:R-:W-:Y:S02]  /*2000*/  UISETP.NE.AND UP0, UPT, UR8, 0x8, UPT ;  /* 0x000000080800788c */ /* 0x000fe4000bf05270 */
[----:B------:R-:W-:Y:S02]  /*2010*/  UIMAD UR15, UR21, UR24, UR5 ;  /* 0x00000018150f72a4 */ /* 0x000fe4000f8e0205 */
[----:B------:R-:W-:Y:S02]  /*2020*/  USEL UR10, URZ, 0x1, UP0 ;  /* 0x00000001ff0a7887 */ /* 0x000fe40008000000 */
[----:B------:R-:W-:Y:S02]  /*2030*/  USEL UR31, UR8, URZ, UP0 ;  /* 0x000000ff081f7287 */ /* 0x000fe40008000000 */
[----:B------:R-:W-:Y:S02]  /*2040*/  ULOP3.LUT UR26, UR26, UR10, URZ, 0x3c, !UPT ;  /* 0x0000000a1a1a7292 */ /* 0x000fe4000f8e3cff */
[----:B------:R-:W-:Y:S02]  /*2050*/  ULEA UR8, UR31, UR30, 0x3 ;  /* 0x0000001e1f087291 */ /* 0x000fe4000f8e18ff */
[----:B------:R-:W-:Y:S02]  /*2060*/  ULEA UR18, UR7, UR30, 0xd ;  /* 0x0000001e07127291 */ /* 0x000fe4000f8e68ff */
[----:B------:R-:W-:Y:S01]  /*2070*/  ULEA UR15, UR15, UR16, 0x5 ;  /* 0x000000100f0f7291 */ /* 0x000fe2000f8e28ff */
[----:B--2---:R-:W-:Y:S01]  /*2080*/  MOV R0, UR26 ;  /* 0x0000001a00007c02 */ /* 0x004fe20008000f00 */
[----:B------:R-:W-:Y:S02]  /*2090*/  UIADD3 UR34, UP0, UPT, UR42, 0x80, URZ ;  /* 0x000000802a227890 */ /* 0x000fe4000ff1e0ff */
[----:B------:R-:W-:Y:S01]  /*20a0*/  USHF.L.U32 UR10, UR27, 0x5, URZ ;  /* 0x000000051b0a7899 */ /* 0x000fe200080006ff */
[----:B----4-:R-:W-:Y:S01]  /*20b0*/  SHF.L.U32 R3, R0, 0x1f, RZ ;  /* 0x0000001f00037819 */ /* 0x010fe200000006ff */
[----:B------:R-:W-:Y:S02]  /*20c0*/  UIADD3.X UR35, UPT, UPT, URZ, UR43, URZ, UP0, !UPT ;  /* 0x0000002bff237290 */ /* 0x000fe400087fe4ff */
[----:B------:R-:W-:Y:S01]  /*20d0*/  UIADD3 UR32, UP3, UPT, UR42, 0x200, URZ ;  /* 0x000002002a207890 */ /* 0x000fe2000ff7e0ff */
[----:B------:R4:W1:Y:S01]  /*20e0*/  SYNCS.PHASECHK.TRANS64.TRYWAIT P0, [UR8+0x40], R3 ;  /* 0x00004003ff0075a7 */ /* 0x0008620008001108 */
[----:B------:R-:W-:Y:S02]  /*20f0*/  ULEA UR8, UR7, UR30, 0xe ;  /* 0x0000001e07087291 */ /* 0x000fe4000f8e70ff */
[----:B------:R-:W-:Y:S02]  /*2100*/  UIMAD UR7, UR22, UR25, UR6 ;  /* 0x00000019160772a4 */ /* 0x000fe4000f8e0206 */
[----:B------:R-:W-:Y:S02]  /*2110*/  UIADD3 UR8, UPT, UPT, UR8, 0x8400, URZ ;  /* 0x0000840008087890 */ /* 0x000fe4000fffe0ff */
[----:B------:R-:W-:Y:S02]  /*2120*/  ULEA UR7, UR7, UR15, 0xa ;  /* 0x0000000f07077291 */ /* 0x000fe4000f8e50ff */
[----:B------:R-:W-:Y:S02]  /*2130*/  UIADD3.X UR33, UPT, UPT, URZ, UR43, URZ, UP3, !UPT ;  /* 0x0000002bff217290 */ /* 0x000fe40009ffe4ff */
[----:B------:R-:W-:Y:S02]  /*2140*/  UPRMT UR7, UR7, 0x5410, URZ ;  /* 0x0000541007077896 */ /* 0x000fe400080000ff */
[----:B------:R-:W-:Y:S02]  /*2150*/  UIADD3 UR16, UPT, UPT, UR18, 0x28400, URZ ;  /* 0x0002840012107890 */ /* 0x000fe4000fffe0ff */
[----:B------:R-:W-:Y:S02]  /*2160*/  UIADD3 UR36, UPT, UPT, UR20, 0x1, URZ ;  /* 0x0000000114247890 */ /* 0x000fe4000fffe0ff */
[----:B------:R-:W-:Y:S02]  /*2170*/  UIADD3 UR29, UPT, UPT, UR21, 0x1, URZ ;  /* 0x00000001151d7890 */ /* 0x000fe4000fffe0ff */
[----:B------:R-:W-:Y:S01]  /*2180*/  UISETP.NE.AND UP2, UPT, UR36, UR46, UPT ;  /* 0x0000002e2400728c */ /* 0x000fe2000bf45270 */
[----:B------:R2:W-:Y:S01]  /*2190*/  UTMALDG.5D.IM2COL [UR8], [UR34], UR7 ;  /* 0x00000008220073b4 */ /* 0x0005e20008060007 */
[----:B------:R-:W-:Y:S01]  /*21a0*/  UIADD3 UR28, UPT, UPT, UR22, 0x1, URZ ;  /* 0x00000001161c7890 */ /* 0x000fe2000fffe0ff */
[----:B------:R-:W-:Y:S01]  /*21b0*/  UMOV UR44, 0x0 ;  /* 0x00000000002c7882 */ /* 0x000fe20000000000 */
[----:B------:R-:W-:Y:S01]  /*21c0*/  UMOV UR45, 0x10000000 ;  /* 0x10000000002d7882 */ /* 0x000fe20000000000 */
[----:B------:R-:W-:Y:S01]  /*21d0*/  UMOV UR17, UR9 ;  /* 0x0000000900117c82 */ /* 0x000fe20008000000 */
[----:B------:R-:W-:Y:S02]  /*21e0*/  UMOV UR18, UR10 ;  /* 0x0000000a00127c82 */ /* 0x000fe40008000000 */
[----:B------:R3:W-:Y:S03]  /*21f0*/  UTMALDG.5D [UR16], [UR32], desc[UR44] ;  /* 0x00002c10200075b4 */ /* 0x0007e60008021000 */
[----:B------:R-:W-:Y:S04]  /*2200*/  @UP2 UIADD3 UR29, UPT, UPT, UR21, URZ, URZ ;  /* 0x000000ff151d2290 */ /* 0x000fe8000fffe0ff */
[----:B------:R-:W-:Y:S11]  /*2210*/  UISETP.NE.AND UP1, UPT, UR29, UR40, UPT ;  /* 0x000000281d00728c */ /* 0x000ff6000bf25270 */
[----:B------:R-:W-:Y:S04]  /*2220*/  @UP1 UIADD3 UR28, UPT, UPT, UR22, URZ, URZ ;  /* 0x000000ff161c1290 */ /* 0x000fe8000fffe0ff */
[----:B------:R-:W-:Y:S02]  /*2230*/  UISETP.NE.AND UP0, UPT, UR28, UR41, UPT ;  /* 0x000000291c00728c */ /* 0x000fe4000bf05270 */
[----:B--2---:R-:W-:Y:S09]  /*2240*/  UIADD3 UR8, UPT, UPT, UR27, 0x1, URZ ;  /* 0x000000011b087890 */ /* 0x004ff2000fffe0ff */
[----:B------:R-:W-:Y:S02]  /*2250*/  @UP0 UIADD3 UR8, UPT, UPT, UR27, URZ, URZ ;  /* 0x000000ff1b080290 */ /* 0x000fe4000fffe0ff */
[----:B------:R-:W-:Y:S05]  /*2260*/  UIADD3 UR7, UPT, UPT, UR37, -0x1, URZ ;  /* 0xffffffff25077890 */ /* 0x000fea000fffe0ff */
[----:B------:R-:W-:Y:S01]  /*2270*/  UMOV UR27, UR8 ;  /* 0x00000008001b7c82 */ /* 0x000fe20008000000 */
[----:B---3--:R-:W-:Y:S02]  /*2280*/  USEL UR22, UR28, URZ, UP0 ;  /* 0x000000ff1c167287 */ /* 0x008fe40008000000 */
[----:B------:R-:W-:Y:S02]  /*2290*/  UISETP.GT.U32.AND UP0, UPT, UR37, 0x1, UPT ;  /* 0x000000012500788c */ /* 0x000fe4000bf04070 */
[----:B------:R-:W-:Y:S02]  /*22a0*/  USEL UR20, UR36, URZ, UP2 ;  /* 0x000000ff24147287 */ /* 0x000fe40009000000 */
[----:B------:R-:W-:Y:S01]  /*22b0*/  USEL UR21, UR29, URZ, UP1 ;  /* 0x000000ff1d157287 */ /* 0x000fe20008800000 */
[----:B------:R-:W-:Y:S01]  /*22c0*/  UMOV UR37, UR7 ;  /* 0x0000000700257c82 */ /* 0x000fe20008000000 */
[----:B------:R-:W-:Y:S03]  /*22d0*/  UMOV UR7, UR31 ;  /* 0x0000001f00077c82 */ /* 0x000fe60008000000 */
[----:B----4-:R-:W-:Y:S07]  /*22e0*/  BRA.U UP0, `(.L_x_28) ;  /* 0xfffffffd000c7547 */ /* 0x010fee000b83ffff */
.L_x_23:
[----:B------:R-:W-:Y:S01]  /*22f0*/  SHF.L.U32 R3, R2, 0x1f, RZ ;  /* 0x0000001f02037819 */ /* 0x000fe200000006ff */
[----:B------:R-:W-:-:S03]  /*2300*/  NOP ;  /* 0x0000000000007918 */ /* 0x000fc60000000000 */
[----:B-12---:R-:W1:Y:S02]  /*2310*/  SYNCS.PHASECHK.TRANS64.TRYWAIT P0, [UR30+0xd0], R3 ;  /* 0x0000d003ff0075a7 */ /* 0x006e64000800111e */
[----:B-1----:R-:W-:Y:S05]  /*2320*/  @!P0 BRA `(.L_x_29) ;  /* 0x0000006c00308947 */ /* 0x002fea0003800000 */
.L_x_130:
[----:B------:R-:W2:Y:S01]  /*2330*/  LDS.128 R4, [UR30+0x110] ;  /* 0x0001101eff047984 */ /* 0x000ea20008000c00 */
[----:B------:R-:W-:Y:S02]  /*2340*/  UIADD3 UR4, UPT, UPT, UR30, 0xd8, URZ ;  /* 0x000000d81e047890 */ /* 0x000fe4000fffe0ff */
[----:B------:R-:W-:Y:S01]  /*2350*/  UISETP.GE.AND UP0, UPT, UR39, 0x1, UPT ;  /* 0x000000012700788c */ /* 0x000fe2000bf06270 */
[----:B------:R-:W-:Y:S01]  /*2360*/  @!PT LDS RZ, [RZ] ;  /* 0x00000000fffff984 */ /* 0x000fe20000000800 */
[----:B------:R-:W-:Y:S01]  /*2370*/  @!PT LDS RZ, [RZ] ;  /* 0x00000000fffff984 */ /* 0x000fe20000000800 */
[----:B------:R-:W-:Y:S01]  /*2380*/  @!PT LDS RZ, [RZ] ;  /* 0x00000000fffff984 */ /* 0x000fe20000000800 */
[----:B------:R-:W-:Y:S01]  /*2390*/  @!PT LDS RZ, [RZ] ;  /* 0x00000000fffff984 */ /* 0x000fe20000000800 */
[----:B------:R3:W-:Y:S06]  /*23a0*/  MEMBAR.ALL.CTA ;  /* 0x0000000000007992 */ /* 0x0007ec0000008000 */
[----:B---3--:R-:W3:Y:S01]  /*23b0*/  FENCE.VIEW.ASYNC.S ;  /* 0x00000000000073c6 */ /* 0x008ee20000000000 */
[----:B------:R-:W-:-:S09]  /*23c0*/  UPRMT UR4, URZ, 0x654, UR4 ;  /* 0x00000654ff047896 */ /* 0x000fd20008000004 */
[----:B---3--:R-:W-:Y:S01]  /*23d0*/  SYNCS.ARRIVE.TRANS64.RED.A1T0 RZ, [UR4], RZ ;  /* 0x000000ffffff79a7 */ /* 0x008fe20008100404 */
[----:B--2---:R-:W-:-:S13]  /*23e0*/  LOP3.LUT P0, RZ, R6, 0x1, RZ, 0xc0, !PT ;  /* 0x0000000106ff7812 */ /* 0x004fda000780c0ff */
[----:B------:R-:W-:Y:S01]  /*23f0*/  VOTEU.ANY UP1, P0 ;  /* 0x0000000000ff7886 */ /* 0x000fe20000020100 */
[----:B------:R-:W-:-:S13]  /*2400*/  PLOP3.LUT P0, PT, PT, PT, UP1, 0x80, 0x8 ;  /* 0x000000000008781c */ /* 0x000fda0003f0f018 */
[----:B-1----:R-:W-:Y:S02]  /*2410*/  @P0 MOV R0, R4 ;  /* 0x0000000400000202 */ /* 0x002fe40000000f00 */
[----:B------:R-:W-:Y:S02]  /*2420*/  @P0 LOP3.LUT R4, R5, 0xffff, RZ, 0xc0, !PT ;  /* 0x0000ffff05040812 */ /* 0x000fe400078ec0ff */
[----:B------:R-:W-:Y:S02]  /*2430*/  @P0 R2UR UR6, R0 ;  /* 0x00000000000602ca */ /* 0x000fe400000e0000 */
[----:B------:R-:W-:-:S11]  /*2440*/  @P0 R2UR UR5, R4 ;  /* 0x00000000040502ca */ /* 0x000fd600000e0000 */
[----:B------:R-:W-:Y:S02]  /*2450*/  @UP1 UMOV UR49, UR6 ;  /* 0x0000000600311c82 */ /* 0x000fe40008000000 */
[----:B------:R-:W-:Y:S01]  /*2460*/  @UP1 UMOV UR48, UR5 ;  /* 0x0000000500301c82 */ /* 0x000fe20008000000 */
[----:B------:R-:W-:Y:S05]  /*2470*/  BRA.U !UP0, `(.L_x_30) ;  /* 0x0000000108d47547 */ /* 0x000fea000b800000 */
[----:B------:R-:W1:Y:S01]  /*2480*/  LDCU.128 UR16, c[0x0][0xc10] ;  /* 0x00018200ff1077ac */ /* 0x000e620008000c00 */
[----:B------:R-:W2:Y:S01]  /*2490*/  LDCU UR20, c[0x0][0xc20] ;  /* 0x00018400ff1477ac */ /* 0x000ea20008000800 */
[----:B------:R-:W3:Y:S01]  /*24a0*/  LDCU UR13, c[0x0][0xc0c] ;  /* 0x00018180ff0d77ac */ /* 0x000ee20008000800 */
[----:B------:R-:W4:Y:S01]  /*24b0*/  LDCU.64 UR14, c[0x0][0xc28] ;  /* 0x00018500ff0e77ac */ /* 0x000f220008000a00 */
[----:B------:R-:W-:Y:S02]  /*24c0*/  UISETP.NE.AND UP3, UPT, UR39, 0x1, UPT ;  /* 0x000000012700788c */ /* 0x000fe4000bf65270 */
[----:B-1----:R-:W-:Y:S02]  /*24d0*/  UIMAD.WIDE.U32 UR4, UR52, UR19, URZ ;  /* 0x00000013340472a5 */ /* 0x002fe4000f8e00ff */
[----:B------:R-:W-:Y:S02]  /*24e0*/  UIMAD.WIDE.U32 UR6, UR53, UR16, URZ ;  /* 0x00000010350672a5 */ /* 0x000fe4000f8e00ff */
[----:B------:R-:W-:-:S02]  /*24f0*/  UISETP.NE.AND UP0, UPT, UR18, 0x1, UPT ;  /* 0x000000011200788c */ /* 0x000fc4000bf05270 */
[----:B------:R-:W-:Y:S01]  /*2500*/  UIMAD.WIDE.U32 UR10, UR48, UR19, URZ ;  /* 0x00000013300a72a5 */ /* 0x000fe2000f8e00ff */
[----:B------:R-:W-:Y:S01]  /*2510*/  UMOV UR4, UR5 ;  /* 0x0000000500047c82 */ /* 0x000fe20008000000 */
[----:B---3--:R-:W-:Y:S02]  /*2520*/  UISETP.NE.AND UP2, UPT, UR13, 0x1, UPT ;  /* 0x000000010d00788c */ /* 0x008fe4000bf45270 */
[----:B--2---:R-:W-:Y:S02]  /*2530*/  USHF.R.U32.HI UR5, URZ, UR20, UR4 ;  /* 0x00000014ff057299 */ /* 0x004fe40008011604 */
[----:B------:R-:W-:Y:S01]  /*2540*/  UIMAD.WIDE.U32 UR8, UR49, UR16, URZ ;  /* 0x00000010310872a5 */ /* 0x000fe2000f8e00ff */
[----:B------:R-:W-:Y:S01]  /*2550*/  UMOV UR4, UR7 ;  /* 0x0000000700047c82 */ /* 0x000fe20008000000 */
[----:B------:R-:W-:Y:S02]  /*2560*/  USEL UR5, UR52, UR5, !UP0 ;  /* 0x0000000534057287 */ /* 0x000fe4000c000000 */
[----:B------:R-:W-:-:S02]  /*2570*/  USHF.R.U32.HI UR4, URZ, UR17, UR4 ;  /* 0x00000011ff047299 */ /* 0x000fc40008011604 */
[----:B----4-:R-:W-:Y:S02]  /*2580*/  UIMAD.WIDE.U32 UR6, UR5, UR14, URZ ;  /* 0x0000000e050672a5 */ /* 0x010fe4000f8e00ff */
[----:B------:R-:W-:Y:S01]  /*2590*/  USEL UR12, UR53, UR4, !UP2 ;  /* 0x00000004350c7287 */ /* 0x000fe2000d000000 */
[----:B------:R-:W-:Y:S02]  /*25a0*/  UMOV UR8, UR9 ;  /* 0x0000000900087c82 */ /* 0x000fe40008000000 */
[----:B------:R-:W-:Y:S01]  /*25b0*/  UMOV UR4, UR11 ;  /* 0x0000000b00047c82 */ /* 0x000fe20008000000 */
[----:B------:R-:W-:Y:S01]  /*25c0*/  UIMAD.WIDE.U32 UR10, UR12, UR14, URZ ;  /* 0x0000000e0c0a72a5 */ /* 0x000fe2000f8e00ff */
[----:B------:R-:W-:Y:S01]  /*25d0*/  UMOV UR6, UR7 ;  /* 0x0000000700067c82 */ /* 0x000fe20008000000 */
[----:B------:R-:W-:Y:S02]  /*25e0*/  USHF.R.U32.HI UR4, URZ, UR20, UR4 ;  /* 0x00000014ff047299 */ /* 0x000fe40008011604 */
[----:B------:R-:W-:-:S02]  /*25f0*/  @UP3 USHF.R.U32.HI UR5, URZ, UR15, UR6 ;  /* 0x0000000fff053299 */ /* 0x000fc40008011606 */
[----:B------:R-:W-:Y:S01]  /*2600*/  USHF.R.U32.HI UR17, URZ, UR17, UR8 ;  /* 0x00000011ff117299 */ /* 0x000fe20008011608 */
[----:B------:R-:W-:Y:S01]  /*2610*/  UMOV UR6, UR11 ;  /* 0x0000000b00067c82 */ /* 0x000fe20008000000 */
[----:B------:R-:W-:Y:S02]  /*2620*/  USEL UR4, UR48, UR4, !UP0 ;  /* 0x0000000430047287 */ /* 0x000fe4000c000000 */
[----:B------:R-:W-:Y:S02]  /*2630*/  @UP3 USHF.R.U32.HI UR12, URZ, UR15, UR6 ;  /* 0x0000000fff0c3299 */ /* 0x000fe40008011606 */
[----:B------:R-:W-:Y:S02]  /*2640*/  UIMAD UR6, UR39, UR5, URZ ;  /* 0x00000005270672a4 */ /* 0x000fe4000f8e02ff */
[----:B------:R-:W-:Y:S02]  /*2650*/  USEL UR5, UR49, UR17, !UP2 ;  /* 0x0000001131057287 */ /* 0x000fe4000d000000 */
[----:B------:R-:W-:-:S02]  /*2660*/  UIMAD UR8, UR39, UR12, URZ ;  /* 0x0000000c270872a4 */ /* 0x000fc4000f8e02ff */
[----:B------:R-:W-:Y:S02]  /*2670*/  UISETP.GE.AND UP0, UPT, UR4, UR6, UPT ;  /* 0x000000060400728c */ /* 0x000fe4000bf06270 */
[----:B------:R-:W-:Y:S02]  /*2680*/  UIMAD.WIDE.U32 UR6, UR4, UR14, URZ ;  /* 0x0000000e040672a5 */ /* 0x000fe4000f8e00ff */
[----:B------:R-:W-:Y:S02]  /*2690*/  UISETP.GE.OR UP0, UPT, UR5, UR8, UP0 ;  /* 0x000000080500728c */ /* 0x000fe40008706670 */
[----:B------:R-:W-:Y:S02]  /*26a0*/  UIMAD.WIDE.U32 UR8, UR5, UR14, URZ ;  /* 0x0000000e050872a5 */ /* 0x000fe4000f8e00ff */
[----:B------:R-:W-:Y:S01]  /*26b0*/  UIADD3 UR10, UPT, UPT, -UR4, URZ, URZ ;  /* 0x000000ff040a7290 */ /* 0x000fe2000fffe1ff */
[----:B------:R-:W-:Y:S02]  /*26c0*/  UMOV UR6, UR7 ;  /* 0x0000000700067c82 */ /* 0x000fe40008000000 */
[----:B------:R-:W-:-:S02]  /*26d0*/  USHF.R.U32.HI UR6, URZ, UR15, UR6 ;  /* 0x0000000fff067299 */ /* 0x000fc40008011606 */
[----:B------:R-:W-:Y:S02]  /*26e0*/  UIMAD UR10, UR18, UR10, UR48 ;  /* 0x0000000a120a72a4 */ /* 0x000fe4000f8e0230 */
[----:B------:R-:W-:Y:S01]  /*26f0*/  USEL UR6, UR4, UR6, !UP3 ;  /* 0x0000000604067287 */ /* 0x000fe2000d800000 */
[----:B------:R-:W-:Y:S01]  /*2700*/  @!UP0 UMOV UR7, UR9 ;  /* 0x0000000900078c82 */ /* 0x000fe20008000000 */
[----:B------:R-:W-:Y:S02]  /*2710*/  UIADD3 UR9, UPT, UPT, -UR5, URZ, URZ ;  /* 0x000000ff05097290 */ /* 0x000fe4000fffe1ff */
[----:B------:R-:W-:Y:S02]  /*2720*/  @!UP0 USHF.R.U32.HI UR7, URZ, UR15, UR7 ;  /* 0x0000000fff078299 */ /* 0x000fe40008011607 */
[----:B------:R-:W-:Y:S02]  /*2730*/  UIADD3 UR8, UPT, UPT, -UR6, URZ, URZ ;  /* 0x000000ff06087290 */ /* 0x000fe4000fffe1ff */
[----:B------:R-:W-:-:S02]  /*2740*/  @!UP0 USEL UR7, UR5, UR7, !UP3 ;  /* 0x0000000705078287 */ /* 0x000fc4000d800000 */
[----:B------:R-:W-:Y:S02]  /*2750*/  UIMAD UR8, UR39, UR8, UR4 ;  /* 0x00000008270872a4 */ /* 0x000fe4000f8e0204 */
[----:B------:R-:W-:Y:S02]  /*2760*/  @!UP0 UIADD3 UR6, UPT, UPT, UR6, -UR7, URZ ;  /* 0x8000000706068290 */ /* 0x000fe4000fffe0ff */
[----:B------:R-:W-:Y:S02]  /*2770*/  @!UP0 UIMAD UR7, UR8, UR12, UR7 ;  /* 0x0000000c080782a4 */ /* 0x000fe4000f8e0207 */
[----:B------:R-:W-:Y:S02]  /*2780*/  @!UP0 UIMAD UR4, UR39, UR6, UR5 ;  /* 0x00000006270482a4 */ /* 0x000fe4000f8e0205 */
[----:B------:R-:W-:Y:S02]  /*2790*/  UIMAD UR6, UR13, UR9, UR49 ;  /* 0x000000090d0672a4 */ /* 0x000fe4000f8e0231 */
[----:B------:R-:W-:Y:S01]  /*27a0*/  UIMAD UR48, UR4, UR18, UR10 ;  /* 0x00000012043072a4 */ /* 0x000fe2000f8e020a */
[----:B------:R-:W-:-:S02]  /*27b0*/  @!UP0 UMOV UR5, UR7 ;  /* 0x0000000700058c82 */ /* 0x000fc40008000000 */
[----:B------:R-:W-:-:S12]  /*27c0*/  UIMAD UR49, UR5, UR13, UR6 ;  /* 0x0000000d053172a4 */ /* 0x000fd8000f8e0206 */
.L_x_30:
        /* <DEDUP_REMOVED lines=20> */
.L_x_31:
[----:B------:R-:W-:Y:S01]  /*2910*/  R2UR UR5, R64 ;  /* 0x00000000400572ca */ /* 0x000fe200000e0000 */
[----:B------:R-:W-:Y:S01]  /*2920*/  UMOV UR36, UR38 ;  /* 0x0000002600247c82 */ /* 0x000fe20008000000 */
[----:B------:R-:W-:Y:S02]  /*2930*/  R2UR UR4, R63 ;  /* 0x000000003f0472ca */ /* 0x000fe400000e0000 */
[----:B------:R-:W-:Y:S02]  /*2940*/  PLOP3.LUT P1, PT, PT, PT, PT, 0x80, 0x8 ;  /* 0x000000000008781c */ /* 0x000fe40003f2f070 */
[----:B------:R-:W-:-:S07]  /*2950*/  LOP3.LUT R2, R2, 0x1, RZ, 0x3c, !PT ;  /* 0x0000000102027812 */ /* 0x000fce00078e3cff */
[----:B------:R-:W-:Y:S02]  /*2960*/  UIADD3 UR51, UPT, UPT, UR49, UR5, URZ ;  /* 0x0000000531337290 */ /* 0x000fe4000fffe0ff */
[----:B------:R-:W-:Y:S01]  /*2970*/  UIADD3 UR24, UPT, UPT, UR48, UR4, URZ ;  /* 0x0000000430187290 */ /* 0x000fe2000fffe0ff */
[----:B------:R-:W-:Y:S11]  /*2980*/  BRA.U UP1, `(.L_x_32) ;  /* 0xffffffe901d87547 */ /* 0x000ff6000b83ffff */
[----:B------:R-:W-:Y:S01]  /*2990*/  UIADD3 UR30, UPT, UPT, UR30, 0x40, URZ ;  /* 0x000000401e1e7890 */ /* 0x000fe2000fffe0ff */
[----:B------:R-:W-:-:S03]  /*29a0*/  MOV R3, UR26 ;  /* 0x0000001a00037c02 */ /* 0x000fc60008000f00 */
[----:B------:R-:W-:Y:S01]  /*29b0*/  ULEA UR4, UR31, UR30, 0x3 ;  /* 0x0000001e1f047291 */ /* 0x000fe2000f8e18ff */
[----:B------:R-:W-:-:S08]  /*29c0*/  SHF.L.U32 R3, R3, 0x1f, RZ ;  /* 0x0000001f03037819 */ /* 0x000fd000000006ff */
[----:B------:R-:W1:Y:S02]  /*29d0*/  SYNCS.PHASECHK.TRANS64.TRYWAIT P0, [UR4], R3 ;  /* 0x00000003ff0075a7 */ /* 0x000e640008001104 */
[----:B-1----:R-:W-:Y:S05]  /*29e0*/  @!P0 BRA `(.L_x_33) ;  /* 0x0000006400988947 */ /* 0x002fea0003800000 */
.L_x_132:
[----:B------:R-:W-:-:S04]  /*29f0*/  UIADD3 UR4, UPT, UPT, UR31, 0x1, URZ ;  /* 0x000000011f047890 */ /* 0x000fc8000fffe0ff */
[----:B------:R-:W-:-:S04]  /*2a00*/  UISETP.NE.AND UP0, UPT, UR4, 0x8, UPT ;  /* 0x000000080400788c */ /* 0x000fc8000bf05270 */
[----:B------:R-:W-:Y:S02]  /*2a10*/  USEL UR5, URZ, 0x1, UP0 ;  /* 0x00000001ff057887 */ /* 0x000fe40008000000 */
[----:B------:R-:W-:Y:S02]  /*2a20*/  USEL UR4, UR4, URZ, UP0 ;  /* 0x000000ff04047287 */ /* 0x000fe40008000000 */
[----:B------:R-:W-:Y:S02]  /*2a30*/  ULOP3.LUT UR6, UR26, UR5, URZ, 0x3c, !UPT ;  /* 0x000000051a067292 */ /* 0x000fe4000f8e3cff */
[----:B------:R-:W-:-:S04]  /*2a40*/  ULEA UR5, UR4, UR30, 0x3 ;  /* 0x0000001e04057291 */ /* 0x000fc8000f8e18ff */
[----:B-1----:R-:W-:-:S04]  /*2a50*/  MOV R3, UR6 ;  /* 0x0000000600037c02 */ /* 0x002fc80008000f00 */
[----:B------:R-:W-:-:S04]  /*2a60*/  SHF.L.U32 R3, R3, 0x1f, RZ ;  /* 0x0000001f03037819 */ /* 0x000fc800000006ff */
[----:B------:R-:W1:Y:S02]  /*2a70*/  SYNCS.PHASECHK.TRANS64.TRYWAIT P0, [UR5], R3 ;  /* 0x00000003ff0075a7 */ /* 0x000e640008001105 */
[----:B-1----:R-:W-:Y:S05]  /*2a80*/  @!P0 BRA `(.L_x_34) ;  /* 0x0000006400888947 */ /* 0x002fea0003800000 */
.L_x_134:
        /* <DEDUP_REMOVED lines=10> */
.L_x_136:
        /* <DEDUP_REMOVED lines=10> */
.L_x_138:
        /* <DEDUP_REMOVED lines=10> */
.L_x_140:
        /* <DEDUP_REMOVED lines=10> */
.L_x_142:
        /* <DEDUP_REMOVED lines=10> */
.L_x_144:
[----:B------:R-:W-:-:S04]  /*2db0*/  UIADD3 UR4, UPT, UPT, UR4, 0x1, URZ ;  /* 0x0000000104047890 */ /* 0x000fc8000fffe0ff */
[----:B------:R-:W-:-:S04]  /*2dc0*/  UISETP.NE.AND UP0, UPT, UR4, 0x8, UPT ;  /* 0x000000080400788c */ /* 0x000fc8000bf05270 */
[----:B------:R-:W-:Y:S02]  /*2dd0*/  USEL UR5, URZ, 0x1, UP0 ;  /* 0x00000001ff057887 */ /* 0x000fe40008000000 */
[----:B------:R-:W-:Y:S02]  /*2de0*/  USEL UR4, UR4, URZ, UP0 ;  /* 0x000000ff04047287 */ /* 0x000fe40008000000 */
[----:B------:R-:W-:Y:S02]  /*2df0*/  ULOP3.LUT UR5, UR6, UR5, URZ, 0x3c, !UPT ;  /* 0x0000000506057292 */ /* 0x000fe4000f8e3cff */
[----:B------:R-:W-:-:S04]  /*2e00*/  ULEA UR4, UR4, UR30, 0x3 ;  /* 0x0000001e04047291 */ /* 0x000fc8000f8e18ff */
[----:B------:R-:W-:Y:S02]  /*2e10*/  IMAD.U32 R2, RZ, RZ, UR5 ;  /* 0x00000005ff027e24 */ /* 0x000fe4000f8e00ff */
[----:B-1----:R-:W-:-:S03]  /*2e20*/  MOV R0, UR4 ;  /* 0x0000000400007c02 */ /* 0x002fc60008000f00 */
[----:B------:R-:W-:-:S07]  /*2e30*/  SHF.L.U32 R3, R2, 0x1f, RZ ;  /* 0x0000001f02037819 */ /* 0x000fce00000006ff */
.L_x_40:
[----:B-1----:R1:W2:Y:S02]  /*2e40*/  SYNCS.PHASECHK.TRANS64.TRYWAIT P0, [R0+URZ], R3 ;  /* 0x00000003000075a7 */ /* 0x0022a400080011ff */
[----:B--2---:R-:W-:Y:S05]  /*2e50*/  @!P0 NANOSLEEP.SYNCS 0x989680 ;  /* 0x009896800000895d */ /* 0x004fea0003900000 */
[----:B------:R-:W2:Y:S02]  /*2e60*/  @!P0 SYNCS.PHASECHK.TRANS64 P0, [R0+URZ], R3 ;  /* 0x00000003000085a7 */ /* 0x000ea400080010ff */
[----:B--2---:R-:W-:Y:S05]  /*2e70*/  @P0 EXIT ;  /* 0x000000000000094d */ /* 0x004fea0003800000 */
[----:B------:R-:W-:Y:S05]  /*2e80*/  BRA `(.L_x_40) ;  /* 0xfffffffc00ec7947 */ /* 0x000fea000383ffff */
.L_x_16:
[----:B------:R-:W2:Y:S02]  /*2e90*/  S2UR UR4, SR_CgaCtaId ;  /* 0x00000000000479c3 */ /* 0x000ea40000008800 */
[----:B--2---:R-:W-:-:S04]  /*2ea0*/  UISETP.NE.AND UP0, UPT, UR4, URZ, UPT ;  /* 0x000000ff0400728c */ /* 0x004fc8000bf05270 */
[----:B------:R-:W-:-:S09]  /*2eb0*/  UISETP.NE.OR UP0, UPT, UR18, 0x1, UP0 ;  /* 0x000000011200788c */ /* 0x000fd20008705670 */
[----:B------:R-:W-:Y:S05]  /*2ec0*/  BRA.U UP0, `(.L_x_41) ;  /* 0x0000000100b47547 */ /* 0x000fea000b800000 */
[----:B------:R-:W2:Y:S01]  /*2ed0*/  S2UR UR5, SR_CgaCtaId ;  /* 0x00000000000579c3 */ /* 0x000ea20000008800 */
[----:B------:R-:W-:Y:S01]  /*2ee0*/  UMOV UR4, 0x400 ;  /* 0x0000040000047882 */ /* 0x000fe20000000000 */
[----:B------:R-:W-:Y:S01]  /*2ef0*/  HFMA2 R3, -RZ, RZ, 0, 5.9604644775390625e-08 ;  /* 0x00000001ff037431 */ /* 0x000fe200000001ff */
[----:B------:R-:W-:Y:S01]  /*2f00*/  ISETP.NE.AND P0, PT, R0, RZ, PT ;  /* 0x000000ff0000720c */ /* 0x000fe20003f05270 */
[----:B------:R-:W-:Y:S01]  /*2f10*/  IMAD.MOV.U32 R8, RZ, RZ, RZ ;  /* 0x000000ffff087224 */ /* 0x000fe200078e00ff */
[----:B--2---:R-:W-:-:S04]  /*2f20*/  ULEA UR4, UR5, UR4, 0x18 ;  /* 0x0000000405047291 */ /* 0x004fc8000f8ec0ff */
[----:B------:R-:W-:Y:S02]  /*2f30*/  UIADD3 UR5, UPT, UPT, UR4, 0xd8, URZ ;  /* 0x000000d804057890 */ /* 0x000fe4000fffe0ff */
[----:B------:R-:W-:Y:S02]  /*2f40*/  UIADD3 UR8, UPT, UPT, UR4, 0xd0, URZ ;  /* 0x000000d004087890 */ /* 0x000fe4000fffe0ff */
[----:B------:R-:W-:-:S12]  /*2f50*/  UPRMT UR5, URZ, 0x654, UR5 ;  /* 0x00000654ff057896 */ /* 0x000fd80008000005 */
.L_x_44:
[----:B------:R-:W-:Y:S01]  /*2f60*/  SHF.L.U32 R7, R3, 0x1f, RZ ;  /* 0x0000001f03077819 */ /* 0x000fe200000006ff */
[----:B------:R-:W-:Y:S02]  /*2f70*/  IMAD.U32 R9, RZ, RZ, UR8 ;  /* 0x00000008ff097e24 */ /* 0x000fe4000f8e00ff */
[----:B------:R-:W-:Y:S01]  /*2f80*/  @!P0 IMAD.MOV.U32 R5, RZ, RZ, 0x10 ;  /* 0x00000010ff058424 */ /* 0x000fe200078e00ff */
[----:B------:R-:W2:Y:S02]  /*2f90*/  SYNCS.PHASECHK.TRANS64.TRYWAIT P1, [UR4+0xd8], R7 ;  /* 0x0000d807ff0075a7 */ /* 0x000ea40008021104 */
[----:B------:R-:W-:-:S04]  /*2fa0*/  PRMT R9, R0, 0x654, R9 ;  /* 0x0000065400097816 */ /* 0x000fc80000000009 */
[----:B------:R-:W-:Y:S01]  /*2fb0*/  SEL R2, R9, R2, !P0 ;  /* 0x0000000209027207 */ /* 0x000fe20004000000 */
[----:B--2---:R-:W-:Y:S06]  /*2fc0*/  @!P1 BRA `(.L_x_42) ;  /* 0x0000006000c89947 */ /* 0x004fec0003800000 */
.L_x_146:
[----:B------:R-:W-:Y:S01]  /*2fd0*/  UIADD3 UR6, UPT, UPT, UR4, 0x110, URZ ;  /* 0x0000011004067890 */ /* 0x000fe2000fffe0ff */
[----:B------:R3:W-:Y:S01]  /*2fe0*/  @!P0 SYNCS.ARRIVE.TRANS64.RED RZ, [R2+URZ], R5 ;  /* 0x0000000502ff89a7 */ /* 0x0007e200080004ff */
[----:B------:R-:W-:Y:S01]  /*2ff0*/  UIADD3 UR7, UPT, UPT, UR4, 0xd0, URZ ;  /* 0x000000d004077890 */ /* 0x000fe2000fffe0ff */
[----:B------:R-:W-:-:S08]  /*3000*/  LOP3.LUT R3, R3, 0x1, RZ, 0x3c, !PT ;  /* 0x0000000103037812 */ /* 0x000fd000078e3cff */
[----:B------:R-:W-:Y:S06]  /*3010*/  UGETNEXTWORKID.BROADCAST [UR6], [UR7] ;  /* 0x00000000060073ca */ /* 0x000fec0008000100 */
[----:B---3--:R-:W-:-:S04]  /*3020*/  SHF.L.U32 R5, R8, 0x1f, RZ ;  /* 0x0000001f08057819 */ /* 0x008fc800000006ff */
[----:B------:R-:W3:Y:S02]  /*3030*/  SYNCS.PHASECHK.TRANS64.TRYWAIT P1, [UR4+0xd0], R5 ;  /* 0x0000d005ff0075a7 */ /* 0x000ee40008021104 */
[----:B---3--:R-:W-:Y:S05]  /*3040*/  @!P1 BRA `(.L_x_43) ;  /* 0x0000006000c09947 */ /* 0x008fea0003800000 */
.L_x_148:
[----:B--2---:R-:W2:Y:S01]  /*3050*/  LDS.128 R4, [UR4+0x110] ;  /* 0x00011004ff047984 */ /* 0x004ea20008000c00 */
[----:B------:R-:W-:Y:S01]  /*3060*/  LOP3.LUT R8, R8, 0x1, RZ, 0x3c, !PT ;  /* 0x0000000108087812 */ /* 0x000fe200078e3cff */
[----:B------:R-:W-:Y:S01]  /*3070*/  @!PT LDS RZ, [RZ] ;  /* 0x00000000fffff984 */ /* 0x000fe20000000800 */
[----:B------:R-:W-:Y:S01]  /*3080*/  @!PT LDS RZ, [RZ] ;  /* 0x00000000fffff984 */ /* 0x000fe20000000800 */
[----:B------:R-:W-:Y:S01]  /*3090*/  @!PT LDS RZ, [RZ] ;  /* 0x00000000fffff984 */ /* 0x000fe20000000800 */
[----:B------:R-:W-:Y:S01]  /*30a0*/  @!PT LDS RZ, [RZ] ;  /* 0x00000000fffff984 */ /* 0x000fe20000000800 */
[----:B------:R3:W-:Y:S06]  /*30b0*/  MEMBAR.ALL.CTA ;  /* 0x0000000000007992 */ /* 0x0007ec0000008000 */
[----:B---3--:R-:W3:Y:S02]  /*30c0*/  FENCE.VIEW.ASYNC.S ;  /* 0x00000000000073c6 */ /* 0x008ee40000000000 */
[----:B---3--:R-:W-:Y:S01]  /*30d0*/  SYNCS.ARRIVE.TRANS64.RED.A1T0 RZ, [UR5], RZ ;  /* 0x000000ffffff79a7 */ /* 0x008fe20008100405 */
[----:B--2---:R-:W-:-:S13]  /*30e0*/  LOP3.LUT P1, RZ, R6, 0x1, RZ, 0xc0, !PT ;  /* 0x0000000106ff7812 */ /* 0x004fda000782c0ff */
[----:B------:R-:W-:Y:S05]  /*30f0*/  @P1 BRA `(.L_x_44) ;  /* 0xfffffffc00981947 */ /* 0x000fea000383ffff */
[----:B------:R-:W-:-:S04]  /*3100*/  SHF.L.U32 R0, R3, 0x1f, RZ ;  /* 0x0000001f03007819 */ /* 0x000fc800000006ff */
[----:B------:R-:W2:Y:S02]  /*3110*/  SYNCS.PHASECHK.TRANS64 P0, [UR4+0xd8], R0 ;  /* 0x0000d800ff0075a7 */ /* 0x000ea40008001004 */
[----:B-12---:R-:W-:Y:S05]  /*3120*/  @P0 EXIT ;  /* 0x000000000000094d */ /* 0x006fea0003800000 */
[----:B------:R-:W-:-:S07]  /*3130*/  MOV R0, UR4 ;  /* 0x0000000400007c02 */ /* 0x000fce0008000f00 */
.L_x_45:
[----:B-1----:R-:W-:-:S04]  /*3140*/  SHF.L.U32 R5, R3, 0x1f, RZ ;  /* 0x0000001f03057819 */ /* 0x002fc800000006ff */
[----:B------:R1:W2:Y:S03]  /*3150*/  SYNCS.PHASECHK.TRANS64.TRYWAIT P0, [R0+URZ+0xd8], R5 ;  /* 0x0000d805000075a7 */ /* 0x0002a600080011ff */
[----:B--2---:R-:W-:Y:S05]  /*3160*/  @!P0 NANOSLEEP.SYNCS 0x989680 ;  /* 0x009896800000895d */ /* 0x004fea0003900000 */
[----:B------:R-:W2:Y:S02]  /*3170*/  @!P0 SYNCS.PHASECHK.TRANS64 P0, [R0+URZ+0xd8], R5 ;  /* 0x0000d805000085a7 */ /* 0x000ea400080010ff */
[----:B--2---:R-:W-:Y:S05]  /*3180*/  @P0 EXIT ;  /* 0x000000000000094d */ /* 0x004fea0003800000 */
[----:B------:R-:W-:Y:S05]  /*3190*/  BRA `(.L_x_45) ;  /* 0xfffffffc00e87947 */ /* 0x000fea000383ffff */
.L_x_41:
[----:B------:R-:W-:-:S09]  /*31a0*/  UISETP.NE.AND UP0, UPT, UR18, URZ, UPT ;  /* 0x000000ff1200728c */ /* 0x000fd2000bf05270 */
[----:B------:R-:W-:Y:S05]  /*31b0*/  BRA.U UP0, `(.L_x_46) ;  /* 0x0000000d00887547 */ /* 0x000fea000b800000 */
[----:B------:R-:W2:Y:S01]  /*31c0*/  S2UR UR7, SR_CgaCtaId ;  /* 0x00000000000779c3 */ /* 0x000ea20000008800 */
[----:B------:R-:W-:Y:S01]  /*31d0*/  UMOV UR4, 0x40 ;  /* 0x0000004000047882 */ /* 0x000fe20000000000 */
[----:B------:R-:W-:Y:S01]  /*31e0*/  NOP ;  /* 0x0000000000007918 */ /* 0x000fe20000000000 */
[----:B------:R-:W-:Y:S01]  /*31f0*/  UMOV UR6, 0x400 ;  /* 0x0000040000067882 */ /* 0x000fe20000000000 */
[----:B--2---:R-:W-:Y:S02]  /*3200*/  ULEA UR5, UR7, UR4, 0x18 ;  /* 0x0000000407057291 */ /* 0x004fe4000f8ec0ff */
[----:B------:R-:W-:-:S07]  /*3210*/  ULEA UR6, UR7, UR6, 0x18 ;  /* 0x0000000607067291 */ /* 0x000fce000f8ec0ff */
[----:B------:R-:W2:Y:S02]  /*3220*/  LDS.U8 R0, [UR5+0x1c] ;  /* 0x00001c05ff007984 */ /* 0x000ea40008000000 */
[----:B--2---:R-:W-:-:S13]  /*3230*/  ISETP.NE.AND P0, PT, R0, RZ, PT ;  /* 0x000000ff0000720c */ /* 0x004fda0003f05270 */
[----:B------:R-:W-:Y:S05]  /*3240*/  @P0 BRA `(.L_x_47) ;  /* 0x0000000000580947 */ /* 0x000fea0003800000 */
[----:B------:R-:W-:-:S13]  /*3250*/  ELECT P0, URZ, PT ;  /* 0x0000000000ff782f */ /* 0x000fda0003800000 */
[----:B------:R-:W-:Y:S05]  /*3260*/  @!P0 BRA `(.L_x_48) ;  /* 0x0000000000608947 */ /* 0x000fea0003800000 */
[----:B------:R-:W-:Y:S01]  /*3270*/  UMOV UR4, 0x10 ;  /* 0x0000001000047882 */ /* 0x000fe20000000000 */
[----:B------:R-:W-:Y:S01]  /*3280*/  HFMA2 R0, -RZ, RZ, 0, 5.9604644775390625e-08 ;  /* 0x00000001ff007431 */ /* 0x000fe200000001ff */
[----:B------:R-:W-:-:S03]  /*3290*/  MOV R2, 0xffff ;  /* 0x0000ffff00027802 */ /* 0x000fc60000000f00 */
[----:B------:R-:W-:Y:S04]  /*32a0*/  DEPBAR.LE SB2, 0x36 ;  /* 0x0000ad800000791a */ /* 0x000fe80000000000 */
[----:B------:R-:W2:Y:S02]  /*32b0*/  UTCATOMSWS.FIND_AND_SET.ALIGN UP0, UR4, UR4 ;  /* 0x00000004000475e3 */ /* 0x000ea40008000800 */
[----:B--2---:R-:W-:Y:S01]  /*32c0*/  MOV R3, UR4 ;  /* 0x0000000400037c02 */ /* 0x004fe20008000f00 */
[----:B------:R-:W-:Y:S06]  /*32d0*/  BRA.U UP0, `(.L_x_49) ;  /* 0x0000000100187547 */ /* 0x000fec000b800000 */
.L_x_50:
[----:B------:R-:W-:Y:S05]  /*32e0*/  NANOSLEEP 0x64 ;  /* 0x000000640000795d */ /* 0x000fea0003800000 */
[----:B------:R-:W-:-:S05]  /*32f0*/  UMOV UR4, 0x10 ;  /* 0x0000001000047882 */ /* 0x000fca0000000000 */
[----:B------:R-:W-:Y:S04]  /*3300*/  DEPBAR.LE SB2, 0x36 ;  /* 0x0000ad800000791a */ /* 0x000fe80000000000 */
[----:B------:R-:W2:Y:S02]  /*3310*/  UTCATOMSWS.FIND_AND_SET.ALIGN UP0, UR4, UR4 ;  /* 0x00000004000475e3 */ /* 0x000ea40008000800 */
[----:B--2---:R-:W-:Y:S01]  /*3320*/  MOV R3, UR4 ;  /* 0x0000000400037c02 */ /* 0x004fe20008000f00 */
[----:B------:R-:W-:Y:S05]  /*3330*/  BRA.U !UP0, `(.L_x_50) ;  /* 0xfffffffd08e87547 */ /* 0x000fea000b83ffff */
.L_x_49:
[-C--:B------:R-:W-:Y:S02]  /*3340*/  SHF.L.U32 R2, R2, R3.reuse, RZ ;  /* 0x0000000302027219 */ /* 0x080fe400000006ff */
[----:B------:R-:W-:Y:S01]  /*3350*/  SHF.L.U32 R0, R0, R3, RZ ;  /* 0x0000000300007219 */ /* 0x000fe200000006ff */
[----:B------:R-:W-:Y:S02]  /*3360*/  IMAD.SHL.U32 R3, R3, 0x20, RZ ;  /* 0x0000002003037824 */ /* 0x000fe400078e00ff */
[----:B------:R2:W-:Y:S04]  /*3370*/  ATOMS.OR RZ, [UR5+0x14], R2 ;  /* 0x00001402ffff798c */ /* 0x0005e8000b000005 */
[----:B------:R2:W-:Y:S04]  /*3380*/  ATOMS.OR RZ, [UR5+0x18], R0 ;  /* 0x00001800ffff798c */ /* 0x0005e8000b000005 */
[----:B------:R2:W-:Y:S01]  /*3390*/  STS [UR6+0x120], R3 ;  /* 0x00012003ff007988 */ /* 0x0005e20008000806 */
[----:B------:R-:W-:Y:S05]  /*33a0*/  BRA `(.L_x_48) ;  /* 0x0000000000107947 */ /* 0x000fea0003800000 */
.L_x_47:
[----:B------:R-:W-:Y:S02]  /*33b0*/  MOV R0, 0xffffffff ;  /* 0xffffffff00007802 */ /* 0x000fe40000000f00 */
[----:B------:R-:W-:-:S03]  /*33c0*/  MOV R2, 0x33f0 ;  /* 0x000033f000027802 */ /* 0x000fc60000000f00 */
[----:B------:R2:W-:Y:S04]  /*33d0*/  STS [UR6+0x120], R0 ;  /* 0x00012000ff007988 */ /* 0x0005e80008000806 */
[----:B-12--5:R-:W-:Y:S05]  /*33e0*/  CALL.REL.NOINC `($__internal_1_$__cuda_sm10x_tcgen05_guardrail_trap_phase_invalid_during_alloc) ;  /* 0x0000006400cc7944 */ /* 0x026fea0003c00000 */
.L_x_48:
[----:B------:R-:W-:Y:S05]  /*33f0*/  WARPSYNC.ALL ;  /* 0x0000000000007948 */ /* 0x000fea0003800000 */
[----:B------:R-:W3:Y:S01]  /*3400*/  S2UR UR4, SR_CgaCtaId ;  /* 0x00000000000479c3 */ /* 0x000ee20000008800 */
[----:B------:R-:W-:Y:S01]  /*3410*/  UMOV UR20, 0x400 ;  /* 0x0000040000147882 */ /* 0x000fe20000000000 */
[----:B------:R-:W-:-:S06]  /*3420*/  NOP ;  /* 0x0000000000007918 */ /* 0x000fcc0000000000 */
[----:B------:R-:W-:Y:S06]  /*3430*/  BAR.ARV 0x6, 0xa0 ;  /* 0x0182800000007b1d */ /* 0x000fec0000002000 */
[----:B------:R-:W4:Y:S01]  /*3440*/  LDCU.64 UR6, c[0x0][0x388] ;  /* 0x00007100ff0677ac */ /* 0x000f220008000a00 */
[----:B------:R-:W-:Y:S01]  /*3450*/  IMAD.MOV.U32 R8, RZ, RZ, 0x1 ;  /* 0x00000001ff087424 */ /* 0x000fe200078e00ff */
[----:B------:R-:W1:Y:S01]  /*3460*/  LDCU.64 UR8, c[0x0][0x390] ;  /* 0x00007200ff0877ac */ /* 0x000e620008000a00 */
[----:B------:R-:W-:Y:S01]  /*3470*/  UMOV UR23, URZ ;  /* 0x000000ff00177c82 */ /* 0x000fe20008000000 */
[----:B------:R-:W-:Y:S01]  /*3480*/  UMOV UR19, URZ ;  /* 0x000000ff00137c82 */ /* 0x000fe20008000000 */
[----:B---3--:R-:W-:Y:S01]  /*3490*/  ULEA UR20, UR4, UR20, 0x18 ;  /* 0x0000001404147291 */ /* 0x008fe2000f8ec0ff */
[----:B------:R-:W-:Y:S01]  /*34a0*/  UMOV UR32, 0x0 ;  /* 0x0000000000207882 */ /* 0x000fe20000000000 */
[----:B------:R-:W-:Y:S01]  /*34b0*/  UMOV UR33, 0x8100910 ;  /* 0x0810091000217882 */ /* 0x000fe20000000000 */
[----:B------:R-:W-:Y:S01]  /*34c0*/  UMOV UR30, 0x0 ;  /* 0x00000000001e7882 */ /* 0x000fe20000000000 */
[----:B------:R-:W-:Y:S01]  /*34d0*/  UMOV UR31, 0x8100910 ;  /* 0x08100910001f7882 */ /* 0x000fe20000000000 */
[----:B------:R-:W-:Y:S01]  /*34e0*/  UMOV UR28, 0x0 ;  /* 0x00000000001c7882 */ /* 0x000fe20000000000 */
[----:B------:R-:W-:Y:S01]  /*34f0*/  UMOV UR29, 0x8100910 ;  /* 0x08100910001d7882 */ /* 0x000fe20000000000 */
[----:B----4-:R-:W-:-:S02]  /*3500*/  UIADD3 UR4, UPT, UPT, UR6, 0x1f, URZ ;  /* 0x0000001f06047890 */ /* 0x010fc4000fffe0ff */
[----:B------:R-:W2:Y:S01]  /*3510*/  LDS R9, [UR20+0x120] ;  /* 0x00012014ff097984 */ /* 0x000ea20008000800 */
[----:B------:R-:W-:Y:S01]  /*3520*/  UMOV UR26, 0x0 ;  /* 0x00000000001a7882 */ /* 0x000fe20000000000 */
[----:B------:R-:W-:Y:S01]  /*3530*/  UMOV UR27, 0x8100910 ;  /* 0x08100910001b7882 */ /* 0x000fe20000000000 */
[----:B------:R-:W-:-:S04]  /*3540*/  USHF.R.S32.HI UR5, URZ, 0x1f, UR4 ;  /* 0x0000001fff057899 */ /* 0x000fc80008011404 */
[----:B------:R-:W-:Y:S02]  /*3550*/  ULEA.HI UR4, UR5, UR4, URZ, 0x5 ;  /* 0x0000000405047291 */ /* 0x000fe4000f8f28ff */
[----:B------:R-:W-:Y:S02]  /*3560*/  UIADD3 UR5, UPT, UPT, UR20, 0x8400, URZ ;  /* 0x0000840014057890 */ /* 0x000fe4000fffe0ff */
[----:B------:R-:W-:Y:S02]  /*3570*/  USHF.R.S32.HI UR4, URZ, 0x5, UR4 ;  /* 0x00000005ff047899 */ /* 0x000fe40008011404 */
[----:B------:R-:W-:Y:S02]  /*3580*/  USHF.R.U32.HI UR6, URZ, 0x4, UR5 ;  /* 0x00000004ff067899 */ /* 0x000fe40008011605 */
[----:B------:R-:W-:Y:S02]  /*3590*/  UIMAD UR4, UR4, UR7, URZ ;  /* 0x00000007040472a4 */ /* 0x000fe4000f8e02ff */
[----:B------:R-:W-:-:S02]  /*35a0*/  ULOP3.LUT UR6, UR6, 0x3fff, URZ, 0xc0, !UPT ;  /* 0x00003fff06067892 */ /* 0x000fc4000f8ec0ff */
[----:B-1----:R-:W-:Y:S02]  /*35b0*/  UIMAD UR4, UR4, UR8, URZ ;  /* 0x00000008040472a4 */ /* 0x002fe4000f8e02ff */
[----:B------:R-:W-:Y:S02]  /*35c0*/  ULOP3.LUT UR21, UR6, 0x10000, URZ, 0xfc, !UPT ;  /* 0x0001000006157892 */ /* 0x000fe4000f8efcff */
[----:B------:R-:W-:Y:S02]  /*35d0*/  UIMAD UR9, UR4, UR9, URZ ;  /* 0x00000009040972a4 */ /* 0x000fe4000f8e02ff */
[----:B------:R-:W-:Y:S02]  /*35e0*/  UIADD3 UR4, UPT, UPT, UR20, 0x28400, URZ ;  /* 0x0002840014047890 */ /* 0x000fe4000fffe0ff */
[----:B------:R-:W-:Y:S02]  /*35f0*/  UIADD3 UR34, UPT, UPT, UR9, -0x1, URZ ;  /* 0xffffffff09227890 */ /* 0x000fe4000fffe0ff */
[----:B------:R-:W-:-:S02]  /*3600*/  USHF.R.U32.HI UR5, URZ, 0x4, UR4 ;  /* 0x00000004ff057899 */ /* 0x000fc40008011604 */
[----:B------:R-:W-:Y:S02]  /*3610*/  UIADD3 UR4, UPT, UPT, UR20, 0xd8, URZ ;  /* 0x000000d814047890 */ /* 0x000fe4000fffe0ff */
[----:B------:R-:W-:Y:S02]  /*3620*/  ULOP3.LUT UR5, UR5, 0x3fff, URZ, 0xc0, !UPT ;  /* 0x00003fff05057892 */ /* 0x000fe4000f8ec0ff */
[----:B------:R-:W-:Y:S02]  /*3630*/  UPRMT UR25, URZ, 0x654, UR4 ;  /* 0x00000654ff197896 */ /* 0x000fe40008000004 */
[----:B------:R-:W-:Y:S02]  /*3640*/  ULOP3.LUT UR22, UR5, 0x10000, URZ, 0xfc, !UPT ;  /* 0x0001000005167892 */ /* 0x000fe4000f8efcff */
[----:B------:R-:W-:Y:S01]  /*3650*/  UISETP.GE.AND UP3, UPT, UR9, 0x1, UPT ;  /* 0x000000010900788c */ /* 0x000fe2000bf66270 */
[C---:B--2---:R-:W-:Y:S01]  /*3660*/  VIADD R3, R9.reuse, 0x40 ;  /* 0x0000004009037836 */ /* 0x044fe20000000000 */
[----:B------:R-:W-:-:S04]  /*3670*/  LOP3.LUT R2, R9, 0xffff, RZ, 0xc0, !PT ;  /* 0x0000ffff09027812 */ /* 0x000fc800078ec0ff */
[----:B------:R-:W-:-:S05]  /*3680*/  LOP3.LUT R3, R3, 0xffff, RZ, 0xc0, !PT ;  /* 0x0000ffff03037812 */ /* 0x000fca00078ec0ff */
[----:B------:R1:W-:Y:S02]  /*3690*/  STL.64 [R1], R2 ;  /* 0x0000000201007387 */ /* 0x0003e40000100a00 */
[----:B-1----:R-:W-:-:S07]  /*36a0*/  CS2R R2, SRZ ;  /* 0x0000000000027805 */ /* 0x002fce000001ff00 */
.L_x_57:
[----:B-1----:R-:W-:-:S04]  /*36b0*/  SHF.L.U32 R5, R3, 0x1f, RZ ;  /* 0x0000001f03057819 */ /* 0x002fc800000006ff */
[----:B------:R-:W1:Y:S02]  /*36c0*/  SYNCS.PHASECHK.TRANS64.TRYWAIT P0, [UR20+0xd0], R5 ;  /* 0x0000d005ff0075a7 */ /* 0x000e640008001114 */
[----:B-12-4-:R-:W-:Y:S05]  /*36d0*/  @!P0 BRA `(.L_x_51) ;  /* 0x0000005c00348947 */ /* 0x016fea0003800000 */
.L_x_150:
[----:B-1----:R-:W1:Y:S01]  /*36e0*/  LDS.128 R4, [UR20+0x110] ;  /* 0x00011014ff047984 */ /* 0x002e620008000c00 */
[----:B------:R-:W-:Y:S01]  /*36f0*/  ULEA UR24, UR23, UR20, 0x3 ;  /* 0x0000001417187291 */ /* 0x000fe2000f8e18ff */
[----:B------:R-:W-:Y:S01]  /*3700*/  SHF.L.U32 R0, R8, 0x1f, RZ ;  /* 0x0000001f08007819 */ /* 0x000fe200000006ff */
[----:B------:R-:W-:Y:S01]  /*3710*/  @!PT LDS RZ, [RZ] ;  /* 0x00000000fffff984 */ /* 0x000fe20000000800 */
[----:B------:R-:W-:Y:S01]  /*3720*/  @!PT LDS RZ, [RZ] ;  /* 0x00000000fffff984 */ /* 0x000fe20000000800 */
[----:B------:R-:W-:Y:S01]  /*3730*/  @!PT LDS RZ, [RZ] ;  /* 0x00000000fffff984 */ /* 0x000fe20000000800 */
[----:B------:R-:W-:Y:S01]  /*3740*/  @!PT LDS RZ, [RZ] ;  /* 0x00000000fffff984 */ /* 0x000fe20000000800 */
[----:B------:R2:W-:Y:S06]  /*3750*/  MEMBAR.ALL.CTA ;  /* 0x0000000000007992 */ /* 0x0005ec0000008000 */
[----:B--2---:R-:W2:Y:S02]  /*3760*/  FENCE.VIEW.ASYNC.S ;  /* 0x00000000000073c6 */ /* 0x004ea40000000000 */
[----:B--2---:R-:W-:Y:S01]  /*3770*/  SYNCS.ARRIVE.TRANS64.RED.A1T0 RZ, [UR25], RZ ;  /* 0x000000ffffff79a7 */ /* 0x004fe20008100419 */
[----:B------:R-:W2:Y:S01]  /*3780*/  SYNCS.PHASECHK.TRANS64.TRYWAIT P0, [UR24+0xf0], R0 ;  /* 0x0000f000ff0075a7 */ /* 0x000ea20008001118 */
[----:B-1----:R-:W-:Y:S01]  /*3790*/  LOP3.LUT P3, RZ, R6, 0x1, RZ, 0xc0, !PT ;  /* 0x0000000106ff7812 */ /* 0x002fe2000786c0ff */
[----:B--2---:R-:W-:-:S12]  /*37a0*/  @!P0 BRA `(.L_x_52) ;  /* 0x0000005c00188947 */ /* 0x004fd80003800000 */
.L_x_152:
[----:B------:R-:W-:Y:S05]  /*37b0*/  BRA.U !UP3, `(.L_x_53) ;  /* 0x000000010bf87547 */ /* 0x000fea000b800000 */
[----:B-1----:R-:W-:Y:S01]  /*37c0*/  IMAD.U32 R0, RZ, RZ, UR23 ;  /* 0x00000017ff007e24 */ /* 0x002fe2000f8e00ff */
[----:B------:R-:W-:-:S04]  /*37d0*/  ULEA UR4, UR19, UR20, 0x3 ;  /* 0x0000001413047291 */ /* 0x000fc8000f8e18ff */
[----:B------:R-:W-:Y:S02]  /*37e0*/  LEA R4, R0, R1, 0x2 ;  /* 0x0000000100047211 */ /* 0x000fe400078e10ff */
[----:B------:R-:W-:Y:S01]  /*37f0*/  SHF.L.U32 R0, R2, 0x1f, RZ ;  /* 0x0000001f02007819 */ /* 0x000fe200000006ff */
[----:B------:R-:W-:-:S03]  /*3800*/  UPLOP3.LUT UP2, UPT, UPT, UPT, UPT, 0x40, 0x4 ;  /* 0x000000000004789c */ /* 0x000fc60003f4e870 */
[----:B------:R-:W5:Y:S01]  /*3810*/  LDL R4, [R4] ;  /* 0x0000000004047983 */ /* 0x000f620000100800 */
[----:B------:R1:W2:Y:S01]  /*3820*/  SYNCS.PHASECHK.TRANS64.TRYWAIT P2, [UR4], R0 ;  /* 0x00000000ff0075a7 */ /* 0x0002a20008041104 */
[----:B------:R-:W-:Y:S01]  /*3830*/  UMOV UR17, UR34 ;  /* 0x0000002200117c82 */ /* 0x000fe20008000000 */
[----:B------:R-:W-:-:S05]  /*3840*/  UMOV UR4, UR19 ;  /* 0x0000001300047c82 */ /* 0x000fca0008000000 */
.L_x_56:
[----:B------:R-:W-:Y:S01]  /*3850*/  ULEA UR18, UR4, UR20, 0x3 ;  /* 0x0000001404127291 */ /* 0x000fe2000f8e18ff */
[----:B--234-:R-:W-:Y:S11]  /*3860*/  @P2 BRA `(.L_x_54) ;  /* 0x00000000000c2947 */ /* 0x01cff60003800000 */
[----:B------:R-:W-:Y:S04]  /*3870*/  SHF.L.U32 R5, R2, 0x1f, RZ ;  /* 0x0000001f02057819 */ /* 0x000fe800000006ff */
[----:B------:R-:W2:Y:S02]  /*3880*/  SYNCS.PHASECHK.TRANS64.TRYWAIT P0, [UR18], R5 ;  /* 0x00000005ff0075a7 */ /* 0x000ea40008001112 */
[----:B--2---:R-:W-:Y:S05]  /*3890*/  @!P0 BRA `(.L_x_55) ;  /* 0x0000005800f48947 */ /* 0x004fea0003800000 */
.L_x_54:
[----:B------:R-:W-:Y:S01]  /*38a0*/  UISETP.NE.AND UP0, UPT, UR17, URZ, UPT ;  /* 0x000000ff1100728c */ /* 0x000fe2000bf05270 */
[----:B------:R-:W-:Y:S01]  /*38b0*/  PLOP3.LUT P2, PT, PT, PT, PT, 0x80, 0x8 ;  /* 0x000000000008781c */ /* 0x000fe20003f4f070 */
[----:B------:R-:W-:Y:S01]  /*38c0*/  UIADD3 UR5, UPT, UPT, UR4, 0x1, URZ ;  /* 0x0000000104057890 */ /* 0x000fe2000fffe0ff */
[----:B------:R-:W-:Y:S11]  /*38d0*/  ELECT P1, URZ, PT ;  /* 0x0000000000ff782f */ /* 0x000ff60003820000 */
[----:B------:R-:W-:Y:S02]  /*38e0*/  @!UPT UIADD3 URZ, UPT, UPT, URZ, URZ, URZ ;  /* 0x000000fffffff290 */ /* 0x000fe4000fffe0ff */
[----:B-----5:R-:W-:Y:S01]  /*38f0*/  @P1 R2UR.BROADCAST UR8, R4 ;  /* 0x00000000040812ca */ /* 0x020fe200008e0000 */
[----:B------:R-:W-:Y:S01]  /*3900*/  UISETP.NE.AND UP1, UPT, UR5, 0x8, UPT ;  /* 0x000000080500788c */ /* 0x000fe2000bf25270 */
[----:B------:R-:W-:Y:S01]  /*3910*/  PLOP3.LUT P0, PT, PT, PT, UP0, 0x80, 0x8 ;  /* 0x000000000008781c */ /* 0x000fe20003f0f008 */
[----:B------:R-:W-:Y:S02]  /*3920*/  ULEA UR10, UR4, UR22, 0x9 ;  /* 0x00000016040a7291 */ /* 0x000fe4000f8e48ff */
[----:B------:R-:W-:Y:S02]  /*3930*/  USEL UR6, URZ, 0x1, UP1 ;  /* 0x00000001ff067887 */ /* 0x000fe40008800000 */
[----:B------:R-:W-:Y:S02]  /*3940*/  USEL UR19, UR5, URZ, UP1 ;  /* 0x000000ff05137287 */ /* 0x000fe40008800000 */
[----:B------:R-:W-:Y:S02]  /*3950*/  ULEA UR14, UR4, UR21, 0xa ;  /* 0x00000015040e7291 */ /* 0x000fe4000f8e50ff */
[----:B------:R-:W-:Y:S01]  /*3960*/  @UP0 ULEA UR5, UR19, UR20, 0x3 ;  /* 0x0000001413050291 */ /* 0x000fe2000f8e18ff */
[----:B------:R-:W-:Y:S01]  /*3970*/  LOP3.LUT R2, R2, UR6, RZ, 0x3c, !PT ;  /* 0x0000000602027c12 */ /* 0x000fe2000f8e3cff */
[----:B------:R-:W-:Y:S02]  /*3980*/  UIADD3 UR6, UPT, UPT, UR10, 0x2, URZ ;  /* 0x000000020a067890 */ /* 0x000fe4000fffe0ff */
[----:B------:R-:W-:Y:S01]  /*3990*/  UIADD3 UR4, UPT, UPT, UR14, 0x2, URZ ;  /* 0x000000020e047890 */ /* 0x000fe2000fffe0ff */
[----:B-1----:R-:W-:Y:S01]  /*39a0*/  @P0 SHF.L.U32 R0, R2, 0x1f, RZ ;  /* 0x0000001f02000819 */ /* 0x002fe200000006ff */
[----:B------:R-:W-:Y:S01]  /*39b0*/  UIADD3 UR12, UPT, UPT, UR10, 0x4, URZ ;  /* 0x000000040a0c7890 */ /* 0x000fe2000fffe0ff */
[----:B------:R-:W-:Y:S02]  /*39c0*/  UMOV UR11, 0x40004040 ;  /* 0x40004040000b7882 */ /* 0x000fe40000000000 */
[----:B------:R3:W4:Y:S01]  /*39d0*/  @P0 SYNCS.PHASECHK.TRANS64.TRYWAIT P2, [UR5], R0 ;  /* 0x00000000ff0005a7 */ /* 0x0007220008041105 */
[----:B------:R-:W-:Y:S11]  /*39e0*/  ELECT P0, URZ, PT ;  /* 0x0000000000ff782f */ /* 0x000ff60003800000 */
[----:B------:R-:W-:Y:S02]  /*39f0*/  @!UPT UIADD3 URZ, UPT, UPT, URZ, URZ, URZ ;  /* 0x000000fffffff290 */ /* 0x000fe4000fffe0ff */
[C---:B------:R-:W-:Y:S02]  /*3a00*/  @P0 R2UR.BROADCAST UR16, R4.reuse ;  /* 0x00000000041002ca */ /* 0x040fe400008e0000 */
[----:B------:R-:W-:Y:S01]  /*3a10*/  ELECT P0, URZ, PT ;  /* 0x0000000000ff782f */ /* 0x000fe20003800000 */
[----:B------:R-:W-:Y:S01]  /*3a20*/  UMOV UR15, 0x40004040 ;  /* 0x40004040000f7882 */ /* 0x000fe20000000000 */
[----:B------:R-:W-:Y:S01]  /*3a30*/  UMOV UR7, 0x40004040 ;  /* 0x4000404000077882 */ /* 0x000fe20000000000 */
[----:B------:R1:W-:Y:S01]  /*3a40*/  UTCHMMA gdesc[UR14], gdesc[UR10], tmem[UR8], tmem[UR32], idesc[UR33], UP2 ;  /* 0x00ff200a0e0075ea */ /* 0x0003e20009000008 */
[----:B------:R-:W-:Y:S01]  /*3a50*/  UPLOP3.LUT UP2, UPT, UPT, UPT, UPT, 0x80, 0x8 ;  /* 0x000000000008789c */ /* 0x000fe20003f4f070 */
[----:B------:R-:W-:Y:S01]  /*3a60*/  UMOV UR5, 0x40004040 ;  /* 0x4000404000057882 */ /* 0x000fe20000000000 */
[----:B------:R-:W-:Y:S01]  /*3a70*/  UMOV UR13, 0x40004040 ;  /* 0x40004040000d7882 */ /* 0x000fe20000000000 */
[----:B------:R-:W-:Y:S04]  /*3a80*/  UMOV UR9, 0x40004040 ;  /* 0x4000404000097882 */ /* 0x000fe80000000000 */
[----:B------:R2:W-:Y:S01]  /*3a90*/  UTCHMMA gdesc[UR4], gdesc[UR6], tmem[UR16], tmem[UR30], idesc[UR31], UPT ;  /* 0x00ff1e06040075ea */ /* 0x0005e2000b800010 */
[----:B-1----:R-:W-:Y:S01]  /*3aa0*/  UIADD3 UR8, UPT, UPT, UR14, 0x4, URZ ;  /* 0x000000040e087890 */ /* 0x002fe2000fffe0ff */
[C---:B------:R-:W-:Y:S02]  /*3ab0*/  @P0 R2UR.BROADCAST UR15, R4.reuse ;  /* 0x00000000040f02ca */ /* 0x040fe400008e0000 */
[----:B------:R-:W-:Y:S01]  /*3ac0*/  ELECT P0, URZ, PT ;  /* 0x0000000000ff782f */ /* 0x000fe20003800000 */
[----:B------:R-:W-:Y:S02]  /*3ad0*/  UIADD3 UR10, UPT, UPT, UR10, 0x6, URZ ;  /* 0x000000060a0a7890 */ /* 0x000fe4000fffe0ff */
[----:B--2---:R-:W-:Y:S10]  /*3ae0*/  UIADD3 UR6, UPT, UPT, UR14, 0x6, URZ ;  /* 0x000000060e067890 */ /* 0x004ff4000fffe0ff */
[----:B------:R-:W-:Y:S01]  /*3af0*/  @P0 R2UR.BROADCAST UR14, R4 ;  /* 0x00000000040e02ca */ /* 0x000fe200008e0000 */
[----:B------:R-:W-:Y:S02]  /*3b00*/  UIADD3 UR5, UPT, UPT, UR18, 0x40, URZ ;  /* 0x0000004012057890 */ /* 0x000fe4000fffe0ff */
[----:B------:R-:W-:Y:S01]  /*3b10*/  UIADD3 UR4, UPT, UPT, UR17, 0x1, URZ ;  /* 0x0000000111047890 */ /* 0x000fe2000fffe0ff */
[----:B------:R1:W-:Y:S03]  /*3b20*/  UTCHMMA gdesc[UR8], gdesc[UR12], tmem[UR15], tmem[UR28], idesc[UR29], UPT ;  /* 0x00ff1c0c080075ea */ /* 0x0003e6000b80000f */
[----:B------:R-:W-:Y:S03]  /*3b30*/  UISETP.GT.U32.AND UP0, UPT, UR4, 0x1, UPT ;  /* 0x000000010400788c */ /* 0x000fe6000bf04070 */
[----:B------:R-:W-:Y:S03]  /*3b40*/  UMOV UR4, UR19 ;  /* 0x0000001300047c82 */ /* 0x000fe60008000000 */
[----:B------:R3:W-:Y:S01]  /*3b50*/  UTCHMMA gdesc[UR6], gdesc[UR10], tmem[UR14], tmem[UR26], idesc[UR27], UPT ;  /* 0x00ff1a0a060075ea */ /* 0x0007e2000b80000e */
[----:B------:R3:W-:Y:S01]  /*3b60*/  UTCBAR [UR5], URZ ;  /* 0x000000ff050073e9 */ /* 0x0007e200080000ff */
[----:B-1----:R-:W-:Y:S07]  /*3b70*/  UIADD3 UR8, UPT, UPT, UR17, -0x1, URZ ;  /* 0xffffffff11087890 */ /* 0x002fee000fffe0ff */
[----:B------:R-:W-:Y:S01]  /*3b80*/  UMOV UR17, UR8 ;  /* 0x0000000800117c82 */ /* 0x000fe20008000000 */
[----:B------:R-:W-:Y:S05]  /*3b90*/  BRA.U UP0, `(.L_x_56) ;  /* 0xfffffffd002c7547 */ /* 0x000fea000b83ffff */
.L_x_53:
[----:B------:R-:W-:Y:S01]  /*3ba0*/  UIADD3 UR4, UPT, UPT, UR23, 0x1, URZ ;  /* 0x0000000117047890 */ /* 0x000fe2000fffe0ff */
[----:B------:R-:W-:Y:S01]  /*3bb0*/  LOP3.LUT R3, R3, 0x1, RZ, 0x3c, !PT ;  /* 0x0000000103037812 */ /* 0x000fe200078e3cff */
[----:B---3--:R-:W-:Y:S02]  /*3bc0*/  UIADD3 UR5, UPT, UPT, UR24, 0xe0, URZ ;  /* 0x000000e018057890 */ /* 0x008fe4000fffe0ff */
[----:B------:R-:W-:-:S04]  /*3bd0*/  UISETP.NE.AND UP0, UPT, UR4, 0x2, UPT ;  /* 0x000000020400788c */ /* 0x000fc8000bf05270 */
[----:B------:R-:W-:Y:S02]  /*3be0*/  USEL UR6, URZ, 0x1, UP0 ;  /* 0x00000001ff067887 */ /* 0x000fe40008000000 */
[----:B------:R-:W-:Y:S01]  /*3bf0*/  USEL UR23, UR4, URZ, UP0 ;  /* 0x000000ff04177287 */ /* 0x000fe20008000000 */
[----:B------:R2:W-:Y:S03]  /*3c00*/  UTCBAR [UR5], URZ ;  /* 0x000000ff050073e9 */ /* 0x0005e600080000ff */
[----:B------:R-:W-:Y:S01]  /*3c10*/  LOP3.LUT R8, R8, UR6, RZ, 0x3c, !PT ;  /* 0x0000000608087c12 */ /* 0x000fe2000f8e3cff */
[----:B------:R-:W-:Y:S07]  /*3c20*/  @P3 BRA `(.L_x_57) ;  /* 0xfffffff800a03947 */ /* 0x000fee000383ffff */
[----:B------:R-:W3:Y:S01]  /*3c30*/  S2UR UR6, SR_CgaCtaId ;  /* 0x00000000000679c3 */ /* 0x000ee20000008800 */
[----:B------:R-:W-:Y:S01]  /*3c40*/  ELECT P0, URZ, PT ;  /* 0x0000000000ff782f */ /* 0x000fe20003800000 */
[----:B-1----:R-:W-:Y:S01]  /*3c50*/  IMAD.MOV.U32 R0, RZ, RZ, 0x1 ;  /* 0x00000001ff007424 */ /* 0x002fe200078e00ff */
[----:B------:R-:W-:Y:S01]  /*3c60*/  UIADD3 UR20, UPT, UPT, UR20, 0xf0, URZ ;  /* 0x000000f014147890 */ /* 0x000fe2000fffe0ff */
[----:B------:R-:W-:Y:S01]  /*3c70*/  SHF.L.U32 R3, R8, 0x1f, RZ ;  /* 0x0000001f08037819 */ /* 0x000fe200000006ff */
[----:B------:R-:W-:-:S03]  /*3c80*/  UMOV UR4, 0x40 ;  /* 0x0000004000047882 */ /* 0x000fc60000000000 */
[----:B------:R-:W-:Y:S01]  /*3c90*/  UVIRTCOUNT.DEALLOC.SMPOOL 0x80 ;  /* 0x000000800000784c */ /* 0x000fe20000000000 */
[----:B---3--:R-:W-:Y:S02]  /*3ca0*/  ULEA UR6, UR6, UR4, 0x18 ;  /* 0x0000000406067291 */ /* 0x008fe4000f8ec0ff */
[----:B------:R-:W-:-:S07]  /*3cb0*/  ULEA UR4, UR23, UR20, 0x3 ;  /* 0x0000001417047291 */ /* 0x000fce000f8e18ff */
[----:B------:R1:W-:Y:S02]  /*3cc0*/  @P0 STS.U8 [UR6+0x1c], R0 ;  /* 0x00001c00ff000988 */ /* 0x0003e40008000006 */
[----:B------:R-:W3:Y:S02]  /*3cd0*/  SYNCS.PHASECHK.TRANS64.TRYWAIT P0, [UR4], R3 ;  /* 0x00000003ff0075a7 */ /* 0x000ee40008001104 */
[----:B-1-3--:R-:W-:Y:S05]  /*3ce0*/  @!P0 BRA `(.L_x_58) ;  /* 0x0000005400f88947 */ /* 0x00afea0003800000 */
.L_x_155:
[----:B------:R-:W-:-:S04]  /*3cf0*/  UIADD3 UR4, UPT, UPT, UR23, 0x1, URZ ;  /* 0x0000000117047890 */ /* 0x000fc8000fffe0ff */
[----:B------:R-:W-:-:S04]  /*3d00*/  UISETP.NE.AND UP0, UPT, UR4, 0x2, UPT ;  /* 0x000000020400788c */ /* 0x000fc8000bf05270 */
[----:B--2---:R-:W-:Y:S02]  /*3d10*/  USEL UR5, URZ, 0x1, UP0 ;  /* 0x00000001ff057887 */ /* 0x004fe40008000000 */
[----:B------:R-:W-:-:S04]  /*3d20*/  USEL UR4, UR4, URZ, UP0 ;  /* 0x000000ff04047287 */ /* 0x000fc80008000000 */
[----:B------:R-:W-:Y:S01]  /*3d30*/  ULEA UR4, UR4, UR20, 0x3 ;  /* 0x0000001404047291 */ /* 0x000fe2000f8e18ff */
[----:B-1----:R-:W-:-:S04]  /*3d40*/  LOP3.LUT R3, R8, UR5, RZ, 0x3c, !PT ;  /* 0x0000000508037c12 */ /* 0x002fc8000f8e3cff */
[----:B------:R-:W-:-:S04]  /*3d50*/  SHF.L.U32 R3, R3, 0x1f, RZ ;  /* 0x0000001f03037819 */ /* 0x000fc800000006ff */
[----:B------:R-:W1:Y:S02]  /*3d60*/  SYNCS.PHASECHK.TRANS64.TRYWAIT P0, [UR4], R3 ;  /* 0x00000003ff0075a7 */ /* 0x000e640008001104 */
[----:B-1----:R-:W-:Y:S05]  /*3d70*/  @!P0 BRA `(.L_x_59) ;  /* 0x0000005400ec8947 */ /* 0x002fea0003800000 */
.L_x_157:
[----:B------:R-:W-:Y:S01]  /*3d80*/  NOP ;  /* 0x0000000000007918 */ /* 0x000fe20000000000 */
[----:B-1----:R-:W1:Y:S01]  /*3d90*/  LDS R0, [UR6+0x14] ;  /* 0x00001406ff007984 */ /* 0x002e620008000800 */
[----:B------:R-:W-:Y:S01]  /*3da0*/  LOP3.LUT R2, R9, 0xffff, RZ, 0xc0, !PT ;  /* 0x0000ffff09027812 */ /* 0x000fe200078ec0ff */
[----:B------:R-:W-:Y:S02]  /*3db0*/  IMAD.MOV.U32 R3, RZ, RZ, 0xffff ;  /* 0x0000ffffff037424 */ /* 0x000fe400078e00ff */
[----:B------:R-:W-:Y:S01]  /*3dc0*/  IMAD.MOV.U32 R5, RZ, RZ, 0x1 ;  /* 0x00000001ff057424 */ /* 0x000fe200078e00ff */
[----:B------:R-:W-:-:S04]  /*3dd0*/  SHF.R.U32.HI R2, RZ, 0x5, R2 ;  /* 0x00000005ff027819 */ /* 0x000fc80000011602 */
[-C--:B------:R-:W-:Y:S02]  /*3de0*/  SHF.L.U32 R3, R3, R2.reuse, RZ ;  /* 0x0000000203037219 */ /* 0x080fe400000006ff */
[----:B------:R-:W-:Y:S02]  /*3df0*/  SHF.L.U32 R5, R5, R2, RZ ;  /* 0x0000000205057219 */ /* 0x000fe400000006ff */
[----:B-1----:R-:W-:-:S04]  /*3e00*/  LOP3.LUT R0, R0, R3, RZ, 0xc0, !PT ;  /* 0x0000000300007212 */ /* 0x002fc800078ec0ff */
[----:B------:R-:W-:-:S13]  /*3e10*/  ISETP.NE.AND P0, PT, R0, R3, PT ;  /* 0x000000030000720c */ /* 0x000fda0003f05270 */
[----:B------:R-:W-:Y:S05]  /*3e20*/  @P0 BRA `(.L_x_60) ;  /* 0x00000000005c0947 */ /* 0x000fea0003800000 */
[----:B------:R-:W1:Y:S02]  /*3e30*/  LDS R0, [UR6+0x18] ;  /* 0x00001806ff007984 */ /* 0x000e640008000800 */
[----:B-1----:R-:W-:-:S04]  /*3e40*/  LOP3.LUT R0, R0, R5, RZ, 0xc0, !PT ;  /* 0x0000000500007212 */ /* 0x002fc800078ec0ff */
[----:B------:R-:W-:-:S13]  /*3e50*/  ISETP.NE.AND P0, PT, R0, R5, PT ;  /* 0x000000050000720c */ /* 0x000fda0003f05270 */
[----:B------:R-:W-:Y:S05]  /*3e60*/  @P0 BRA `(.L_x_61) ;  /* 0x0000000000400947 */ /* 0x000fea0003800000 */
[----:B------:R-:W-:Y:S01]  /*3e70*/  R2UR UR4, R3 ;  /* 0x00000000030472ca */ /* 0x000fe200000e0000 */
[----:B------:R-:W1:Y:S01]  /*3e80*/  S2R R2, SR_LANEID ;  /* 0x0000000000027919 */ /* 0x000e620000000000 */
[----:B------:R-:W-:-:S04]  /*3e90*/  LOP3.LUT R5, RZ, R5, RZ, 0x33, !PT ;  /* 0x00000005ff057212 */ /* 0x000fc800078e33ff */
[----:B------:R-:W2:Y:S07]  /*3ea0*/  REDUX UR7, R5 ;  /* 0x00000000050773c4 */ /* 0x000eae0000000000 */
[----:B------:R-:W-:-:S03]  /*3eb0*/  ULOP3.LUT UR5, URZ, UR4, URZ, 0x33, !UPT ;  /* 0x00000004ff057292 */ /* 0x000fc6000f8e33ff */
[----:B------:R-:W-:Y:S02]  /*3ec0*/  VOTEU.ANY UR4, UPT, PT ;  /* 0x0000000000047886 */ /* 0x000fe400038e0100 */
[----:B------:R-:W-:Y:S01]  /*3ed0*/  UFLO.U32 UR4, UR4 ;  /* 0x00000004000472bd */ /* 0x000fe200080e0000 */
[----:B------:R-:W-:-:S04]  /*3ee0*/  IMAD.U32 R0, RZ, RZ, UR5 ;  /* 0x00000005ff007e24 */ /* 0x000fc8000f8e00ff */
[----:B------:R-:W3:Y:S02]  /*3ef0*/  REDUX UR8, R0 ;  /* 0x00000000000873c4 */ /* 0x000ee40000000000 */
[----:B------:R1:W-:Y:S02]  /*3f00*/  UTCATOMSWS.AND URZ, UR5 ;  /* 0x0000000500ff79e3 */ /* 0x0003e40008000000 */
[----:B-1----:R-:W-:Y:S01]  /*3f10*/  ISETP.EQ.U32.AND P0, PT, R2, UR4, PT ;  /* 0x0000000402007c0c */ /* 0x002fe2000bf02070 */
[----:B--2---:R-:W-:Y:S02]  /*3f20*/  IMAD.U32 R2, RZ, RZ, UR7 ;  /* 0x00000007ff027e24 */ /* 0x004fe4000f8e00ff */
[----:B---3--:R-:W-:-:S10]  /*3f30*/  IMAD.U32 R3, RZ, RZ, UR8 ;  /* 0x00000008ff037e24 */ /* 0x008fd4000f8e00ff */
[----:B------:R1:W-:Y:S04]  /*3f40*/  @P0 ATOMS.AND RZ, [UR6+0x14], R3 ;  /* 0x00001403ffff098c */ /* 0x0003e8000a800006 */
[----:B------:R1:W-:Y:S01]  /*3f50*/  @P0 ATOMS.AND RZ, [UR6+0x18], R2 ;  /* 0x00001802ffff098c */ /* 0x0003e2000a800006 */
[----:B------:R-:W-:Y:S05]  /*3f60*/  BRA `(.L_x_62) ;  /* 0x0000000000147947 */ /* 0x000fea0003800000 */
.L_x_61:
[----:B------:R-:W-:Y:S02]  /*3f70*/  MOV R2, 0x3f90 ;  /* 0x00003f9000027802 */ /* 0x000fe40000000f00 */
[----:B----45:R-:W-:Y:S05]  /*3f80*/  CALL.REL.NOINC `($__internal_0_$__cuda_sm10x_tcgen05_guardrail_trap_col_being_dealloced_not_returned_by_alloc) ;  /* 0x0000005800d87944 */ /* 0x030fea0003c00000 */
[----:B------:R-:W-:Y:S05]  /*3f90*/  BRA `(.L_x_62) ;  /* 0x0000000000087947 */ /* 0x000fea0003800000 */
.L_x_60:
[----:B------:R-:W-:Y:S02]  /*3fa0*/  MOV R2, 0x3fc0 ;  /* 0x00003fc000027802 */ /* 0x000fe40000000f00 */
[----:B----45:R-:W-:Y:S05]  /*3fb0*/  CALL.REL.NOINC `($__internal_2_$__cuda_sm10x_tcgen05_guardrail_trap_unallocated_columns_being_dealloced) ;  /* 0x0000005800e47944 */ /* 0x030fea0003c00000 */
.L_x_62:
[----:B------:R-:W-:Y:S01]  /*3fc0*/  NOP ;  /* 0x0000000000007918 */ /* 0x000fe20000000000 */
[----:B------:R-:W-:Y:S05]  /*3fd0*/  EXIT ;  /* 0x000000000000794d */ /* 0x000fea0003800000 */
.L_x_46:
[----:B------:R-:W-:-:S09]  /*3fe0*/  UISETP.NE.OR UP0, UPT, UR18, 0x3, !UP3 ;  /* 0x000000031200788c */ /* 0x000fd2000df05670 */
[----:B------:R-:W-:Y:S05]  /*3ff0*/  BRA.U UP0, `(.L_x_63) ;  /* 0x0000001100e47547 */ /* 0x000fea000b800000 */
[----:B------:R-:W2:Y:S01]  /*4000*/  LDCU.64 UR4, c[0x0][0x988] ;  /* 0x00013100ff0477ac */ /* 0x000ea20008000a00 */
[----:B------:R-:W3:Y:S01]  /*4010*/  S2UR UR10, SR_CgaCtaId ;  /* 0x00000000000a79c3 */ /* 0x000ee20000008800 */
[----:B------:R-:W-:Y:S01]  /*4020*/  R2UR UR46, R63 ;  /* 0x000000003f2e72ca */ /* 0x000fe200000e0000 */
[----:B------:R-:W-:Y:S01]  /*4030*/  HFMA2 R8, -RZ, RZ, 0, 0 ;  /* 0x00000000ff087431 */ /* 0x000fe200000001ff */
[----:B------:R-:W4:Y:S01]  /*4040*/  LDCU UR44, c[0x0][0x370] ;  /* 0x00006e00ff2c77ac */ /* 0x000f220008000800 */
[----:B------:R-:W-:Y:S01]  /*4050*/  R2UR UR45, R64 ;  /* 0x00000000402d72ca */ /* 0x000fe200000e0000 */
[----:B------:R-:W-:Y:S01]  /*4060*/  IMAD.MOV.U32 R10, RZ, RZ, 0x1 ;  /* 0x00000001ff0a7424 */ /* 0x000fe200078e00ff */
[----:B------:R-:W4:Y:S02]  /*4070*/  LDCU.128 UR28, c[0x0][0xc10] ;  /* 0x00018200ff1c77ac */ /* 0x000f240008000c00 */
[----:B------:R-:W1:Y:S01]  /*4080*/  LDC.64 R12, c[0x0][0x348] ;  /* 0x0000d200ff0c7b82 */ /* 0x000e620000000a00 */
[----:B------:R-:W-:Y:S01]  /*4090*/  IMAD.MOV.U32 R3, RZ, RZ, 0x2000 ;  /* 0x00002000ff037424 */ /* 0x000fe200078e00ff */
[----:B------:R-:W3:Y:S01]  /*40a0*/  LDCU UR38, c[0x0][0x374] ;  /* 0x00006e80ff2677ac */ /* 0x000ee20008000800 */
[----:B------:R-:W3:Y:S01]  /*40b0*/  LDCU.64 UR26, c[0x0][0x990] ;  /* 0x00013200ff1a77ac */ /* 0x000ee20008000a00 */
[----:B------:R-:W1:Y:S01]  /*40c0*/  LDCU UR17, c[0x0][0xc0c] ;  /* 0x00018180ff1177ac */ /* 0x000e620008000800 */
[----:B--2---:R-:W-:Y:S01]  /*40d0*/  UISETP.NE.U32.AND UP0, UPT, UR4, URZ, UPT ;  /* 0x000000ff0400728c */ /* 0x004fe2000bf05070 */
[----:B------:R-:W2:Y:S01]  /*40e0*/  LDCU.128 UR32, c[0x0][0xa80] ;  /* 0x00015000ff2077ac */ /* 0x000ea20008000c00 */
[----:B------:R-:W2:Y:S01]  /*40f0*/  LDCU UR57, c[0x0][0xc20] ;  /* 0x00018400ff3977ac */ /* 0x000ea20008000800 */
[----:B------:R-:W2:Y:S01]  /*4100*/  LDCU UR4, c[0x0][0xc30] ;  /* 0x00018600ff0477ac */ /* 0x000ea20008000800 */
[----:B------:R-:W2:Y:S01]  /*4110*/  LDCU.128 UR40, c[0x0][0xa90] ;  /* 0x00015200ff2877ac */ /* 0x000ea20008000c00 */
[----:B------:R-:W-:Y:S01]  /*4120*/  UMOV UR20, 0x400 ;  /* 0x0000040000147882 */ /* 0x000fe20000000000 */
[----:B----4-:R-:W-:-:S02]  /*4130*/  UIMAD.WIDE.U32 UR6, UR44, UR28, URZ ;  /* 0x0000001c2c0672a5 */ /* 0x010fc4000f8e00ff */
[----:B---3--:R-:W-:Y:S02]  /*4140*/  UIMAD.WIDE.U32 UR8, UR38, UR31, URZ ;  /* 0x0000001f260872a5 */ /* 0x008fe4000f8e00ff */
[----:B------:R-:W-:Y:S02]  /*4150*/  ULEA UR20, UR10, UR20, 0x18 ;  /* 0x000000140a147291 */ /* 0x000fe4000f8ec0ff */
[----:B------:R-:W-:Y:S02]  /*4160*/  UISETP.NE.AND.EX UP5, UPT, UR5, URZ, UPT, UP0 ;  /* 0x000000ff0500728c */ /* 0x000fe4000bfa5300 */
[----:B------:R-:W-:Y:S02]  /*4170*/  UISETP.NE.U32.AND UP6, UPT, UR26, URZ, UPT ;  /* 0x000000ff1a00728c */ /* 0x000fe4000bfc5070 */
[----:B------:R-:W-:Y:S02]  /*4180*/  UIADD3 UR48, UPT, UPT, UR20, 0x98, URZ ;  /* 0x0000009814307890 */ /* 0x000fe4000fffe0ff */
[----:B------:R-:W-:-:S02]  /*4190*/  UIADD3 UR47, UPT, UPT, UR20, 0xd8, URZ ;  /* 0x000000d8142f7890 */ /* 0x000fc4000fffe0ff */
[----:B------:R-:W-:Y:S02]  /*41a0*/  UIADD3 UR37, UPT, UPT, UR20, 0x80, URZ ;  /* 0x0000008014257890 */ /* 0x000fe4000fffe0ff */
[----:B------:R-:W-:Y:S02]  /*41b0*/  UIADD3 UR36, UPT, UPT, UR20, 0x88, URZ ;  /* 0x0000008814247890 */ /* 0x000fe4000fffe0ff */
[----:B------:R-:W-:Y:S02]  /*41c0*/  UIADD3 UR25, UPT, UPT, UR20, 0x90, URZ ;  /* 0x0000009014197890 */ /* 0x000fe4000fffe0ff */
[----:B-1----:R-:W-:Y:S02]  /*41d0*/  UISETP.NE.AND UP0, UPT, UR39, 0x1, UPT ;  /* 0x000000012700788c */ /* 0x002fe4000bf05270 */
[----:B------:R-:W-:Y:S02]  /*41e0*/  UISETP.GE.AND UP2, UPT, UR39, 0x1, UPT ;  /* 0x000000012700788c */ /* 0x000fe4000bf46270 */
[----:B------:R-:W-:Y:S01]  /*41f0*/  UISETP.NE.AND UP0, UPT, UR17, 0x1, UPT ;  /* 0x000000011100788c */ /* 0x000fe2000bf05270 */
[----:B------:R-:W-:Y:S01]  /*4200*/  UMOV UR55, UR7 ;  /* 0x0000000700377c82 */ /* 0x000fe20008000000 */
[----:B------:R-:W-:Y:S01]  /*4210*/  UMOV UR54, UR9 ;  /* 0x0000000900367c82 */ /* 0x000fe20008000000 */
[----:B------:R-:W-:-:S02]  /*4220*/  UISETP.NE.AND UP2, UPT, UR30, 0x1, UPT ;  /* 0x000000011e00788c */ /* 0x000fc4000bf45270 */
[----:B--2---:R-:W-:Y:S01]  /*4230*/  UISETP.NE.AND UP0, UPT, UR32, 0x1, UPT ;  /* 0x000000012000788c */ /* 0x004fe2000bf05270 */
[----:B------:R-:W1:Y:S01]  /*4240*/  LDCU UR58, c[0x0][0xaa0] ;  /* 0x00015400ff3a77ac */ /* 0x000e620008000800 */
[----:B------:R-:W-:Y:S01]  /*4250*/  UPLOP3.LUT UP4, UPT, UPT, UPT, UPT, 0x40, 0x4 ;  /* 0x000000000004789c */ /* 0x000fe20003f8e870 */
[----:B------:R-:W2:Y:S01]  /*4260*/  LDCU.64 UR18, c[0x0][0xc28] ;  /* 0x00018500ff1277ac */ /* 0x000ea20008000a00 */
[----:B------:R-:W-:Y:S02]  /*4270*/  UISETP.NE.AND.EX UP6, UPT, UR27, URZ, UPT, UP6 ;  /* 0x000000ff1b00728c */ /* 0x000fe4000bfc5360 */
[----:B------:R-:W-:Y:S02]  /*4280*/  UPRMT UR48, UR10, 0x654, UR48 ;  /* 0x000006540a307896 */ /* 0x000fe40008000030 */
[----:B------:R-:W-:Y:S02]  /*4290*/  UPRMT UR47, URZ, 0x654, UR47 ;  /* 0x00000654ff2f7896 */ /* 0x000fe4000800002f */
[----:B------:R-:W-:-:S02]  /*42a0*/  UPRMT UR53, UR10, 0x654, UR37 ;  /* 0x000006540a357896 */ /* 0x000fc40008000025 */
[----:B------:R-:W-:Y:S02]  /*42b0*/  UPRMT UR50, UR10, 0x654, UR36 ;  /* 0x000006540a327896 */ /* 0x000fe40008000024 */
[----:B------:R-:W-:Y:S02]  /*42c0*/  UPRMT UR49, UR10, 0x654, UR25 ;  /* 0x000006540a317896 */ /* 0x000fe40008000019 */
[----:B------:R-:W-:Y:S02]  /*42d0*/  USHF.R.U32.HI UR55, URZ, UR29, UR55 ;  /* 0x0000001dff377299 */ /* 0x000fe40008011637 */
[----:B------:R-:W-:Y:S02]  /*42e0*/  USHF.R.U32.HI UR54, URZ, UR57, UR54 ;  /* 0x00000039ff367299 */ /* 0x000fe40008011636 */
[----:B------:R-:W-:Y:S02]  /*42f0*/  UISETP.NE.AND UP3, UPT, UR4, 0x1, UPT ;  /* 0x000000010400788c */ /* 0x000fe4000bf65270 */
[----:B------:R-:W-:-:S02]  /*4300*/  UISETP.NE.AND UP2, UPT, UR35, 0x1, UPT ;  /* 0x000000012300788c */ /* 0x000fc4000bf45270 */
[----:B-12---:R-:W-:-:S11]  /*4310*/  UISETP.NE.AND UP0, UPT, UR42, 0x1, UPT ;  /* 0x000000012a00788c */ /* 0x006fd6000bf05270 */
.L_x_74:
[----:B------:R-:W-:Y:S04]  /*4320*/  SHF.L.U32 R5, R8, 0x1f, RZ ;  /* 0x0000001f08057819 */ /* 0x000fe800000006ff */
[----:B-1----:R-:W1:Y:S02]  /*4330*/  SYNCS.PHASECHK.TRANS64.TRYWAIT P0, [UR20+0xd0], R5 ;  /* 0x0000d005ff0075a7 */ /* 0x002e640008001114 */
[----:B-1----:R-:W-:Y:S05]  /*4340*/  @!P0 BRA `(.L_x_64) ;  /* 0x0000005000908947 */ /* 0x002fea0003800000 */
.L_x_159:
[----:B-1----:R-:W1:Y:S01]  /*4350*/  LDS.128 R4, [UR20+0x110] ;  /* 0x00011014ff047984 */ /* 0x002e620008000c00 */
[----:B------:R-:W-:Y:S01]  /*4360*/  UISETP.GE.AND UP0, UPT, UR39, 0x1, UPT ;  /* 0x000000012700788c */ /* 0x000fe2000bf06270 */
[----:B------:R-:W-:Y:S01]  /*4370*/  @!PT LDS RZ, [RZ] ;  /* 0x00000000fffff984 */ /* 0x000fe20000000800 */
[----:B------:R-:W-:Y:S01]  /*4380*/  @!PT LDS RZ, [RZ] ;  /* 0x00000000fffff984 */ /* 0x000fe20000000800 */
[----:B------:R-:W-:Y:S01]  /*4390*/  @!PT LDS RZ, [RZ] ;  /* 0x00000000fffff984 */ /* 0x000fe20000000800 */
[----:B------:R-:W-:Y:S01]  /*43a0*/  @!PT LDS RZ, [RZ] ;  /* 0x00000000fffff984 */ /* 0x000fe20000000800 */
[----:B------:R2:W-:Y:S06]  /*43b0*/  MEMBAR.ALL.CTA ;  /* 0x0000000000007992 */ /* 0x0005ec0000008000 */
[----:B--2---:R-:W2:Y:S02]  /*43c0*/  FENCE.VIEW.ASYNC.S ;  /* 0x00000000000073c6 */ /* 0x004ea40000000000 */
[----:B--2---:R-:W-:Y:S01]  /*43d0*/  SYNCS.ARRIVE.TRANS64.RED.A1T0 RZ, [UR47], RZ ;  /* 0x000000ffffff79a7 */ /* 0x004fe2000810042f */
[----:B-1----:R-:W-:Y:S11]  /*43e0*/  LOP3.LUT P0, RZ, R6, 0x1, RZ, 0xc0, !PT ;  /* 0x0000000106ff7812 */ /* 0x002ff6000780c0ff */
[----:B------:R-:W-:Y:S02]  /*43f0*/  @!UPT UIADD3 URZ, UPT, UPT, URZ, URZ, URZ ;  /* 0x000000fffffff290 */ /* 0x000fe4000fffe0ff */
[----:B------:R-:W-:Y:S01]  /*4400*/  VOTEU.ANY UP2, P0 ;  /* 0x0000000000ff7886 */ /* 0x000fe20000040100 */
[----:B------:R-:W-:Y:S11]  /*4410*/  PLOP3.LUT P0, PT, PT, PT, UP2, 0x80, 0x8 ;  /* 0x000000000008781c */ /* 0x000ff60003f0f028 */
[----:B------:R-:W-:Y:S02]  /*4420*/  @!UPT UIADD3 URZ, UPT, UPT, URZ, URZ, URZ ;  /* 0x000000fffffff290 */ /* 0x000fe4000fffe0ff */
[----:B------:R-:W-:Y:S02]  /*4430*/  @P0 MOV R2, R4 ;  /* 0x0000000400020202 */ /* 0x000fe40000000f00 */
[----:B------:R-:W-:Y:S02]  /*4440*/  @P0 LOP3.LUT R0, R5, 0xffff, RZ, 0xc0, !PT ;  /* 0x0000ffff05000812 */ /* 0x000fe400078ec0ff */
[----:B------:R-:W-:Y:S02]  /*4450*/  @P0 R2UR UR5, R2 ;  /* 0x00000000020502ca */ /* 0x000fe400000e0000 */
[----:B------:R-:W-:Y:S11]  /*4460*/  @P0 R2UR UR4, R0 ;  /* 0x00000000000402ca */ /* 0x000ff600000e0000 */
[----:B------:R-:W-:Y:S02]  /*4470*/  @UP2 UMOV UR16, UR5 ;  /* 0x0000000500102c82 */ /* 0x000fe40008000000 */
[----:B------:R-:W-:Y:S01]  /*4480*/  @UP2 UMOV UR15, UR4 ;  /* 0x00000004000f2c82 */ /* 0x000fe20008000000 */
[----:B------:R-:W-:Y:S05]  /*4490*/  BRA.U !UP0, `(.L_x_65) ;  /* 0x0000000108c07547 */ /* 0x000fea000b800000 */
[----:B------:R-:W-:Y:S02]  /*44a0*/  UIMAD.WIDE.U32 UR8, UR15, UR31, URZ ;  /* 0x0000001f0f0872a5 */ /* 0x000fe4000f8e00ff */
[----:B------:R-:W-:Y:S02]  /*44b0*/  UP2UR UR14, UPR, URZ, 0x4 ;  /* 0x00000004ff0e7883 */ /* 0x000fe40008000000 */
[----:B------:R-:W-:Y:S02]  /*44c0*/  UISETP.NE.AND UP2, UPT, UR30, 0x1, UPT ;  /* 0x000000011e00788c */ /* 0x000fe4000bf45270 */
[----:B------:R-:W-:Y:S02]  /*44d0*/  UIMAD.WIDE.U32 UR10, UR16, UR28, URZ ;  /* 0x0000001c100a72a5 */ /* 0x000fe4000f8e00ff */
[----:B------:R-:W-:Y:S02]  /*44e0*/  USEL UR4, UR38, UR54, !UP2 ;  /* 0x0000003626047287 */ /* 0x000fe4000d000000 */
[----:B------:R-:W-:Y:S02]  /*44f0*/  UISETP.NE.AND UP0, UPT, UR17, 0x1, UPT ;  /* 0x000000011100788c */ /* 0x000fe4000bf05270 */
[----:B------:R-:W-:Y:S02]  /*4500*/  UP2UR UR21, UPR, URZ, 0x2 ;  /* 0x00000002ff157883 */ /* 0x000fe40008000000 */
[----:B------:R-:W-:Y:S02]  /*4510*/  UISETP.NE.AND UP1, UPT, UR39, 0x1, UPT ;  /* 0x000000012700788c */ /* 0x000fe4000bf25270 */
[----:B------:R-:W-:Y:S02]  /*4520*/  UIMAD.WIDE.U32 UR12, UR4, UR18, URZ ;  /* 0x00000012040c72a5 */ /* 0x000fe4000f8e00ff */
[----:B------:R-:W-:Y:S01]  /*4530*/  USEL UR7, UR44, UR55, !UP0 ;  /* 0x000000372c077287 */ /* 0x000fe2000c000000 */
[----:B------:R-:W-:Y:S02]  /*4540*/  UMOV UR5, UR9 ;  /* 0x0000000900057c82 */ /* 0x000fe40008000000 */
[----:B------:R-:W-:Y:S02]  /*4550*/  USHF.R.U32.HI UR6, URZ, UR57, UR5 ;  /* 0x00000039ff067299 */ /* 0x000fe40008011605 */
[----:B------:R-:W-:Y:S02]  /*4560*/  UIMAD.WIDE.U32 UR22, UR7, UR18, URZ ;  /* 0x00000012071672a5 */ /* 0x000fe4000f8e00ff */
[----:B------:R-:W-:Y:S02]  /*4570*/  USEL UR6, UR15, UR6, !UP2 ;  /* 0x000000060f067287 */ /* 0x000fe4000d000000 */
[----:B------:R-:W-:Y:S01]  /*4580*/  UISETP.NE.AND UP2, UPT, UR14, URZ, UPT ;  /* 0x000000ff0e00728c */ /* 0x000fe2000bf45270 */
[----:B------:R-:W-:Y:S01]  /*4590*/  UMOV UR5, UR11 ;  /* 0x0000000b00057c82 */ /* 0x000fe20008000000 */
[----:B------:R-:W-:Y:S02]  /*45a0*/  UIMAD.WIDE.U32 UR10, UR6, UR18, URZ ;  /* 0x00000012060a72a5 */ /* 0x000fe4000f8e00ff */
[----:B------:R-:W-:Y:S03]  /*45b0*/  USHF.R.U32.HI UR8, URZ, UR29, UR5 ;  /* 0x0000001dff087299 */ /* 0x000fe60008011605 */
[----:B------:R-:W-:Y:S02]  /*45c0*/  UMOV UR5, UR13 ;  /* 0x0000000d00057c82 */ /* 0x000fe40008000000 */
[----:B------:R-:W-:Y:S03]  /*45d0*/  @UP1 USHF.R.U32.HI UR4, URZ, UR19, UR5 ;  /* 0x00000013ff041299 */ /* 0x000fe60008011605 */
[----:B------:R-:W-:Y:S01]  /*45e0*/  UMOV UR5, UR23 ;  /* 0x0000001700057c82 */ /* 0x000fe20008000000 */
[----:B------:R-:W-:Y:S02]  /*45f0*/  UIMAD UR4, UR39, UR4, URZ ;  /* 0x00000004270472a4 */ /* 0x000fe4000f8e02ff */
[----:B------:R-:W-:Y:S02]  /*4600*/  @UP1 USHF.R.U32.HI UR7, URZ, UR19, UR5 ;  /* 0x00000013ff071299 */ /* 0x000fe40008011605 */
[----:B------:R-:W-:Y:S02]  /*4610*/  USEL UR5, UR16, UR8, !UP0 ;  /* 0x0000000810057287 */ /* 0x000fe4000c000000 */
[----:B------:R-:W-:Y:S02]  /*4620*/  UIMAD UR8, UR39, UR7, URZ ;  /* 0x00000007270872a4 */ /* 0x000fe4000f8e02ff */
[----:B------:R-:W-:Y:S03]  /*4630*/  UISETP.GE.AND UP0, UPT, UR6, UR4, UPT ;  /* 0x000000040600728c */ /* 0x000fe6000bf06270 */
[----:B------:R-:W-:Y:S01]  /*4640*/  UMOV UR4, UR11 ;  /* 0x0000000b00047c82 */ /* 0x000fe20008000000 */
[----:B------:R-:W-:Y:S02]  /*4650*/  UISETP.GE.OR UP0, UPT, UR5, UR8, UP0 ;  /* 0x000000080500728c */ /* 0x000fe40008706670 */
[----:B------:R-:W-:Y:S02]  /*4660*/  USHF.R.U32.HI UR4, URZ, UR19, UR4 ;  /* 0x00000013ff047299 */ /* 0x000fe40008011604 */
[----:B------:R-:W-:Y:S02]  /*4670*/  UIMAD.WIDE.U32 UR8, UR5, UR18, URZ ;  /* 0x00000012050872a5 */ /* 0x000fe4000f8e00ff */
[----:B------:R-:W-:Y:S04]  /*4680*/  USEL UR10, UR6, UR4, !UP1 ;  /* 0x00000004060a7287 */ /* 0x000fe8000c800000 */
[----:B------:R-:W-:Y:S01]  /*4690*/  UIADD3 UR11, UPT, UPT, -UR10, URZ, URZ ;  /* 0x000000ff0a0b7290 */ /* 0x000fe2000fffe1ff */
[----:B------:R-:W-:Y:S02]  /*46a0*/  @!UP0 UMOV UR4, UR9 ;  /* 0x0000000900048c82 */ /* 0x000fe40008000000 */
[----:B------:R-:W-:Y:S02]  /*46b0*/  @!UP0 USHF.R.U32.HI UR4, URZ, UR19, UR4 ;  /* 0x00000013ff048299 */ /* 0x000fe40008011604 */
[----:B------:R-:W-:Y:S02]  /*46c0*/  UIMAD UR8, UR39, UR11, UR6 ;  /* 0x0000000b270872a4 */ /* 0x000fe4000f8e0206 */
[----:B------:R-:W-:Y:S02]  /*46d0*/  @!UP0 USEL UR4, UR5, UR4, !UP1 ;  /* 0x0000000405048287 */ /* 0x000fe4000c800000 */
[----:B------:R-:W-:Y:S02]  /*46e0*/  UISETP.NE.AND UP1, UPT, UR21, URZ, UPT ;  /* 0x000000ff1500728c */ /* 0x000fe4000bf25270 */
[----:B------:R-:W-:Y:S02]  /*46f0*/  @!UP0 UIMAD UR8, UR7, UR8, UR4 ;  /* 0x00000008070882a4 */ /* 0x000fe4000f8e0204 */
[----:B------:R-:W-:Y:S02]  /*4700*/  @!UP0 UIADD3 UR9, UPT, UPT, UR10, -UR4, URZ ;  /* 0x800000040a098290 */ /* 0x000fe4000fffe0ff */
[----:B------:R-:W-:Y:S02]  /*4710*/  UIADD3 UR4, UPT, UPT, -UR5, URZ, URZ ;  /* 0x000000ff05047290 */ /* 0x000fe4000fffe1ff */
[----:B------:R-:W-:Y:S02]  /*4720*/  UIADD3 UR7, UPT, UPT, -UR6, URZ, URZ ;  /* 0x000000ff06077290 */ /* 0x000fe4000fffe1ff */
[----:B------:R-:W-:Y:S02]  /*4730*/  @!UP0 UIMAD UR6, UR9, UR39, UR5 ;  /* 0x00000027090682a4 */ /* 0x000fe4000f8e0205 */
[----:B------:R-:W-:Y:S02]  /*4740*/  UIMAD UR16, UR17, UR4, UR16 ;  /* 0x00000004111072a4 */ /* 0x000fe4000f8e0210 */
[----:B------:R-:W-:Y:S01]  /*4750*/  UIMAD UR15, UR30, UR7, UR15 ;  /* 0x000000071e0f72a4 */ /* 0x000fe2000f8e020f */
[----:B------:R-:W-:Y:S02]  /*4760*/  @!UP0 UMOV UR5, UR8 ;  /* 0x0000000800058c82 */ /* 0x000fe40008000000 */
[----:B------:R-:W-:Y:S02]  /*4770*/  UIMAD UR16, UR5, UR17, UR16 ;  /* 0x00000011051072a4 */ /* 0x000fe4000f8e0210 */
[----:B------:R-:W-:Y:S11]  /*4780*/  UIMAD UR15, UR6, UR30, UR15 ;  /* 0x0000001e060f72a4 */ /* 0x000ff6000f8e020f */
[----:B------:R-:W-:Y:S01]  /*4790*/  @!UPT UIADD3 URZ, UPT, UPT, URZ, URZ, URZ ;  /* 0x000000fffffff290 */ /* 0x000fe2000fffe0ff */
.L_x_65:
[----:B------:R-:W1:Y:S01]  /*47a0*/  @!UP3 LDCU.128 UR8, c[0x0][0xc10] ;  /* 0x00018200ff08b7ac */ /* 0x000e620008000c00 */
[----:B------:R-:W-:Y:S02]  /*47b0*/  ISETP.NE.U32.AND P1, PT, RZ, UR26, PT ;  /* 0x0000001aff007c0c */ /* 0x000fe4000bf25070 */
[----:B------:R-:W-:Y:S02]  /*47c0*/  SHF.L.U32 R9, R10, 0x1f, RZ ;  /* 0x0000001f0a097819 */ /* 0x000fe400000006ff */
[----:B------:R-:W-:Y:S01]  /*47d0*/  ISETP.NE.AND.EX P1, PT, RZ, UR27, PT, P1 ;  /* 0x0000001bff007c0c */ /* 0x000fe2000bf25310 */
[----:B------:R-:W2:Y:S01]  /*47e0*/  @!UP3 LDCU UR5, c[0x0][0xc0c] ;  /* 0x00018180ff05b7ac */ /* 0x000ea20008000800 */
[----:B-1----:R-:W-:Y:S07]  /*47f0*/  UIMAD.WIDE.U32 UR6, UR16, UR8, URZ ;  /* 0x00000008100672a5 */ /* 0x002fee000f8e00ff */
[----:B------:R-:W-:Y:S01]  /*4800*/  @!UP3 UMOV UR4, UR7 ;  /* 0x000000070004bc82 */ /* 0x000fe20008000000 */
[----:B--2---:R-:W-:Y:S02]  /*4810*/  @!UP3 UISETP.NE.AND UP0, UPT, UR5, 0x1, UPT ;  /* 0x000000010500b88c */ /* 0x004fe4000bf05270 */
[----:B------:R-:W-:Y:S02]  /*4820*/  @!UP3 USHF.R.U32.HI UR4, URZ, UR9, UR4 ;  /* 0x00000009ff04b299 */ /* 0x000fe40008011604 */
[----:B------:R-:W-:Y:S02]  /*4830*/  UIMAD.WIDE.U32 UR6, UR15, UR11, URZ ;  /* 0x0000000b0f0672a5 */ /* 0x000fe4000f8e00ff */
[----:B------:R-:W-:Y:S02]  /*4840*/  @!UP3 USEL UR8, UR16, UR4, !UP0 ;  /* 0x000000041008b287 */ /* 0x000fe4000c000000 */
[----:B------:R-:W-:Y:S03]  /*4850*/  @!UP3 UISETP.NE.AND UP0, UPT, UR10, 0x1, UPT ;  /* 0x000000010a00b88c */ /* 0x000fe6000bf05270 */
[----:B------:R-:W-:Y:S01]  /*4860*/  @!UP3 UMOV UR6, UR7 ;  /* 0x000000070006bc82 */ /* 0x000fe20008000000 */
[----:B------:R-:W-:Y:S01]  /*4870*/  USHF.L.U32 UR7, UR24, 0x6, URZ ;  /* 0x0000000618077899 */ /* 0x000fe200080006ff */
[----:B------:R-:W1:Y:S02]  /*4880*/  @!UP3 LDCU UR4, c[0x0][0xc20] ;  /* 0x00018400ff04b7ac */ /* 0x000e640008000800 */
[----:B-1----:R-:W-:Y:S04]  /*4890*/  @!UP3 USHF.R.U32.HI UR6, URZ, UR4, UR6 ;  /* 0x00000004ff06b299 */ /* 0x002fe80008011606 */
[----:B------:R-:W-:Y:S04]  /*48a0*/  @!UP3 USEL UR6, UR15, UR6, !UP0 ;  /* 0x000000060f06b287 */ /* 0x000fe8000c000000 */
[----:B------:R-:W-:Y:S02]  /*48b0*/  @!UP3 UIADD3 UR4, UPT, UPT, -UR8, UR6, URZ ;  /* 0x000000060804b290 */ /* 0x000fe4000fffe1ff */
[----:B------:R-:W-:Y:S02]  /*48c0*/  @!UP3 UIADD3 UR6, UPT, UPT, UR8, -UR6, URZ ;  /* 0x800000060806b290 */ /* 0x000fe4000fffe0ff */
[----:B------:R-:W-:Y:S02]  /*48d0*/  @!UP3 UIMAD UR16, UR4, UR5, UR16 ;  /* 0x000000050410b2a4 */ /* 0x000fe4000f8e0210 */
[----:B------:R-:W-:Y:S01]  /*48e0*/  @!UP3 UIMAD UR15, UR6, UR10, UR15 ;  /* 0x0000000a060fb2a4 */ /* 0x000fe2000f8e020f */
[----:B------:R-:W-:Y:S11]  /*48f0*/  BRA.U UP4, `(.L_x_66) ;  /* 0x0000000104107547 */ /* 0x000ff6000b800000 */
[----:B------:R-:W-:Y:S04]  /*4900*/  MOV R0, UR56 ;  /* 0x0000003800007c02 */ /* 0x000fe80008000f00 */
[----:B------:R-:W-:Y:S04]  /*4910*/  SHF.L.U32 R11, R0, 0x1f, RZ ;  /* 0x0000001f000b7819 */ /* 0x000fe800000006ff */
[----:B------:R-:W1:Y:S02]  /*4920*/  SYNCS.PHASECHK.TRANS64.TRYWAIT P2, [UR20+0xc8], R11 ;  /* 0x0000c80bff0075a7 */ /* 0x000e640008041114 */
[----:B-1----:R-:W-:Y:S05]  /*4930*/  @!P2 BRA `(.L_x_67) ;  /* 0x0000004c002ca947 */ /* 0x002fea0003800000 */
.L_x_66:
[----:B------:R-:W-:Y:S05]  /*4940*/  BRA.U !UP6, `(.L_x_68) ;  /* 0x000000010e387547 */ /* 0x000fea000b800000 */
[----:B------:R-:W-:Y:S01]  /*4950*/  UPLOP3.LUT UP1, UPT, UPT, UPT, UP5, 0x80, 0x8 ;  /* 0x000000000008789c */ /* 0x000fe20003f2f050 */
[----:B-1----:R-:W-:Y:S01]  /*4960*/  HFMA2 R0, -RZ, RZ, 0, 5.9604644775390625e-08 ;  /* 0x00000001ff007431 */ /* 0x002fe200000001ff */
[----:B------:R-:W1:Y:S01]  /*4970*/  LDCU.64 UR8, c[0x0][0x358] ;  /* 0x00006b00ff0877ac */ /* 0x000e620008000a00 */
[----:B------:R-:W-:Y:S03]  /*4980*/  IMAD.MOV.U32 R71, RZ, RZ, 0x1 ;  /* 0x00000001ff477424 */ /* 0x000fe600078e00ff */
[----:B------:R-:W-:Y:S05]  /*4990*/  PLOP3.LUT P2, PT, PT, PT, UP1, 0x80, 0x8 ;  /* 0x000000000008781c */ /* 0x000fea0003f4f018 */
[----:B------:R-:W2:Y:S01]  /*49a0*/  @UP1 LDCU.64 UR4, c[0x0][0x988] ;  /* 0x00013100ff0417ac */ /* 0x000ea20008000a00 */
[----:B------:R-:W-:Y:S07]  /*49b0*/  @UP1 UIMAD UR6, UR52, UR26, URZ ;  /* 0x0000001a340612a4 */ /* 0x000fee000f8e02ff */
[----:B------:R-:W-:Y:S01]  /*49c0*/  @!P2 PRMT R71, R0, 0x7610, R71 ;  /* 0x000076100047a816 */ /* 0x000fe20000000047 */
[----:B--2---:R-:W-:Y:S06]  /*49d0*/  @UP1 UIMAD.WIDE UR4, UR6, 0x4, UR4 ;  /* 0x00000004060418a5 */ /* 0x004fec000f8e0204 */
[----:B------:R-:W-:Y:S01]  /*49e0*/  IMAD.U32 R14, RZ, RZ, UR4 ;  /* 0x00000004ff0e7e24 */ /* 0x000fe2000f8e00ff */
[----:B------:R-:W-:Y:S04]  /*49f0*/  MOV R15, UR5 ;  /* 0x00000005000f7c02 */ /* 0x000fe80008000f00 */
[----:B------:R-:W2:Y:S01]  /*4a00*/  @!UP1 LDCU UR4, c[0x0][0x980] ;  /* 0x00013000ff0497ac */ /* 0x000ea20008000800 */
[----:B-1---5:R3:W5:Y:S02]  /*4a10*/  @P2 LDG.E R27, desc[UR8][R14.64] ;  /* 0x000000080e1b2981 */ /* 0x022764000c1e1900 */
[----:B--23--:R-:W-:Y:S07]  /*4a20*/  @!P2 IMAD.U32 R27, RZ, RZ, UR4 ;  /* 0x00000004ff1bae24 */ /* 0x00cfee000f8e00ff */
.L_x_68:
[----:B-----5:R-:W-:Y:S01]  /*4a30*/  @!P1 FSETP.EQ.AND P3, PT, R27, RZ, PT ;  /* 0x000000ff1b00920b */ /* 0x020fe20003f62000 */
[----:B------:R-:W-:Y:S01]  /*4a40*/  @!UPT UIADD3 URZ, UPT, UPT, URZ, URZ, URZ ;  /* 0x000000fffffff290 */ /* 0x000fe2000fffe0ff */
[----:B------:R-:W-:Y:S11]  /*4a50*/  @!P1 BRA `(.L_x_69) ;  /* 0x0000000000149947 */ /* 0x000ff60003800000 */
[----:B------:R-:W-:Y:S02]  /*4a60*/  LOP3.LUT P1, RZ, R71, 0xff, RZ, 0xc0, !PT ;  /* 0x000000ff47ff7812 */ /* 0x000fe4000782c0ff */
[----:B------:R-:W-:Y:S04]  /*4a70*/  PLOP3.LUT P3, PT, PT, PT, UP1, 0x80, 0x8 ;  /* 0x000000000008781c */ /* 0x000fe80003f6f018 */
[----:B------:R-:W-:Y:S07]  /*4a80*/  PLOP3.LUT P3, PT, P3, PT, PT, 0x8, 0x80 ;  /* 0x000000000080781c */ /* 0x000fee0001f6e170 */
[----:B------:R-:W-:Y:S11]  /*4a90*/  @P1 FSETP.EQ.AND P3, PT, R27, RZ, PT ;  /* 0x000000ff1b00120b */ /* 0x000ff60003f62000 */
[----:B------:R-:W-:Y:S02]  /*4aa0*/  @!UPT UIADD3 URZ, UPT, UPT, URZ, URZ, URZ ;  /* 0x000000fffffff290 */ /* 0x000fe4000fffe0ff */
.L_x_69:
[----:B------:R-:W-:Y:S01]  /*4ab0*/  USHF.L.U32 UR11, UR51, 0x7, URZ ;  /* 0x00000007330b7899 */ /* 0x000fe200080006ff */
[----:B------:R-:W2:Y:S01]  /*4ac0*/  SYNCS.PHASECHK.TRANS64.TRYWAIT P1, [UR20+0xa0], R9 ;  /* 0x0000a009ff0075a7 */ /* 0x000ea20008021114 */
[----:B------:R-:W-:Y:S02]  /*4ad0*/  UISETP.NE.AND UP0, UPT, UR32, 0x1, UPT ;  /* 0x000000012000788c */ /* 0x000fe4000bf05270 */
[----:B------:R-:W-:Y:S01]  /*4ae0*/  UIMAD.WIDE.U32 UR4, UR11, UR33, URZ ;  /* 0x000000210b0472a5 */ /* 0x000fe2000f8e00ff */
[----:B------:R-:W-:Y:S04]  /*4af0*/  ELECT P2, URZ, PT ;  /* 0x0000000000ff782f */ /* 0x000fe80003840000 */
[----:B------:R-:W-:Y:S02]  /*4b00*/  PLOP3.LUT P2, PT, P3, P2, PT, 0xf2, 0x2f ;  /* 0x00000000002f781c */ /* 0x000fe40001f45e72 */
[----:B------:R-:W-:Y:S02]  /*4b10*/  UMOV UR4, UR5 ;  /* 0x0000000500047c82 */ /* 0x000fe40008000000 */
[----:B------:R-:W-:Y:S04]  /*4b20*/  USHF.R.U32.HI UR4, URZ, UR34, UR4 ;  /* 0x00000022ff047299 */ /* 0x000fe80008011604 */
[----:B------:R-:W-:Y:S02]  /*4b30*/  USEL UR12, UR11, UR4, !UP0 ;  /* 0x000000040b0c7287 */ /* 0x000fe4000c000000 */
[----:B------:R-:W-:Y:S02]  /*4b40*/  UISETP.NE.AND UP0, UPT, UR35, 0x1, UPT ;  /* 0x000000012300788c */ /* 0x000fe4000bf05270 */
[----:B------:R-:W-:Y:S02]  /*4b50*/  UIMAD.WIDE.U32 UR4, UR12, UR40, URZ ;  /* 0x000000280c0472a5 */ /* 0x000fe4000f8e00ff */
[----:B------:R-:W-:Y:S01]  /*4b60*/  UIADD3 UR6, UPT, UPT, -UR12, URZ, URZ ;  /* 0x000000ff0c067290 */ /* 0x000fe2000fffe1ff */
[----:B-1----:R-:W-:Y:S03]  /*4b70*/  @!P2 IMAD.MOV.U32 R0, RZ, 0x20, RZ ;  /* 0x00000020ff00a824 */ /* 0x002fe600078e00ff */
[----:B------:R-:W-:Y:S01]  /*4b80*/  UIMAD UR11, UR32, UR6, UR11 ;  /* 0x00000006200b72a4 */ /* 0x000fe2000f8e020b */
[----:B------:R-:W-:Y:S01]  /*4b90*/  @!P2 IMAD.MOV.U32 R0, RZ, 0x400, R0 ;  /* 0x00000400ff00a824 */ /* 0x000fe200078e0000 */
[----:B------:R-:W-:Y:S02]  /*4ba0*/  UMOV UR4, UR5 ;  /* 0x0000000500047c82 */ /* 0x000fe40008000000 */
[----:B------:R-:W-:Y:S04]  /*4bb0*/  USHF.R.U32.HI UR4, URZ, UR41, UR4 ;  /* 0x00000029ff047299 */ /* 0x000fe80008011604 */
[----:B------:R-:W-:Y:S02]  /*4bc0*/  USEL UR13, UR12, UR4, !UP0 ;  /* 0x000000040c0d7287 */ /* 0x000fe4000c000000 */
[----:B------:R-:W-:Y:S02]  /*4bd0*/  UISETP.NE.AND UP0, UPT, UR42, 0x1, UPT ;  /* 0x000000012a00788c */ /* 0x000fe4000bf05270 */
[----:B------:R-:W-:Y:S07]  /*4be0*/  UIMAD.WIDE.U32 UR4, UR13, UR43, URZ ;  /* 0x0000002b0d0472a5 */ /* 0x000fee000f8e00ff */
[----:B------:R-:W-:Y:S02]  /*4bf0*/  UMOV UR4, UR5 ;  /* 0x0000000500047c82 */ /* 0x000fe40008000000 */
[----:B------:R-:W-:Y:S04]  /*4c00*/  USHF.R.U32.HI UR4, URZ, UR58, UR4 ;  /* 0x0000003aff047299 */ /* 0x000fe80008011604 */
[----:B------:R-:W-:Y:S02]  /*4c10*/  USEL UR14, UR13, UR4, !UP0 ;  /* 0x000000040d0e7287 */ /* 0x000fe4000c000000 */
[----:B------:R-:W-:Y:S02]  /*4c20*/  UIADD3 UR4, UPT, UPT, -UR13, URZ, URZ ;  /* 0x000000ff0d047290 */ /* 0x000fe4000fffe1ff */
[----:B------:R-:W-:Y:S02]  /*4c30*/  UIADD3 UR5, UPT, UPT, -UR14, URZ, URZ ;  /* 0x000000ff0e057290 */ /* 0x000fe4000fffe1ff */
[----:B------:R-:W-:Y:S02]  /*4c40*/  UIMAD UR12, UR35, UR4, UR12 ;  /* 0x00000004230c72a4 */ /* 0x000fe4000f8e020c */
[----:B------:R-:W-:Y:S01]  /*4c50*/  UIMAD UR13, UR42, UR5, UR13 ;  /* 0x000000052a0d72a4 */ /* 0x000fe2000f8e020d */
[----:B--2---:R-:W-:Y:S11]  /*4c60*/  @!P1 BRA `(.L_x_70) ;  /* 0x0000004800789947 */ /* 0x004ff60003800000 */
.L_x_162:
[----:B------:R-:W-:Y:S01]  /*4c70*/  @!P2 R2UR UR4, R0 ;  /* 0x000000000004a2ca */ /* 0x000fe200000e0000 */
[----:B------:R-:W-:Y:S01]  /*4c80*/  VOTEU.ALL UP0, P2 ;  /* 0x0000000000ff7886 */ /* 0x000fe20001000000 */
[----:B-1----:R-:W-:Y:S04]  /*4c90*/  @!P2 IADD3 R2, P1, PT, R12, 0x680, RZ ;  /* 0x000006800c02a810 */ /* 0x002fe80007f3e0ff */
[----:B------:R-:W-:Y:S01]  /*4ca0*/  @!P2 R2UR UR5, R2 ;  /* 0x000000000205a2ca */ /* 0x000fe200000e0000 */
[----:B------:R-:W-:Y:S01]  /*4cb0*/  @!P2 IMAD.X R0, RZ, RZ, R13, P1 ;  /* 0x000000ffff00a224 */ /* 0x000fe200008e060d */
[----:B------:R-:W-:Y:S05]  /*4cc0*/  @!UP0 UIADD3 UR8, UPT, UPT, UR20, 0x200, URZ ;  /* 0x0000020014088890 */ /* 0x000fea000fffe0ff */
[----:B------:R-:W-:Y:S01]  /*4cd0*/  @!UP0 UPRMT UR6, UR4, 0x5410, URZ ;  /* 0x0000541004068896 */ /* 0x000fe200080000ff */
[----:B------:R-:W-:Y:S01]  /*4ce0*/  @!P2 R2UR UR4, R0 ;  /* 0x000000000004a2ca */ /* 0x000fe200000e0000 */
[----:B------:R-:W-:Y:S01]  /*4cf0*/  VOTEU.ALL UP0, P2 ;  /* 0x0000000000ff7886 */ /* 0x000fe20001000000 */
[----:B------:R-:W-:Y:S03]  /*4d00*/  @!P2 IMAD.MOV.U32 R0, RZ, RZ, 0x2000 ;  /* 0x00002000ff00a424 */ /* 0x000fe600078e00ff */
[----:B------:R-:W-:Y:S01]  /*4d10*/  IMAD.U32 R14, RZ, RZ, UR5 ;  /* 0x00000005ff0e7e24 */ /* 0x000fe2000f8e00ff */
[----:B------:R-:W-:Y:S01]  /*4d20*/  @!UP0 UMOV UR9, UR37 ;  /* 0x0000002500098c82 */ /* 0x000fe20008000000 */
[----:B------:R-:W-:Y:S06]  /*4d30*/  @!UP0 UMOV UR10, UR7 ;  /* 0x00000007000a8c82 */ /* 0x000fec0008000000 */
[----:B------:R-:W-:Y:S01]  /*4d40*/  IMAD.U32 R15, RZ, RZ, UR4 ;  /* 0x00000004ff0f7e24 */ /* 0x000fe2000f8e00ff */
[----:B------:R-:W-:Y:S04]  /*4d50*/  @!P2 R2UR UR4, R14 ;  /* 0x000000000e04a2ca */ /* 0x000fe800000e0000 */
[----:B------:R-:W-:Y:S11]  /*4d60*/  @!P2 R2UR UR5, R15 ;  /* 0x000000000f05a2ca */ /* 0x000ff600000e0000 */
[----:B------:R-:W-:Y:S02]  /*4d70*/  @!UPT UIADD3 URZ, UPT, UPT, URZ, URZ, URZ ;  /* 0x000000fffffff290 */ /* 0x000fe4000fffe0ff */
[----:B------:R1:W-:Y:S01]  /*4d80*/  @!UP0 UTMALDG.5D.IM2COL [UR8], [UR4], UR6 ;  /* 0x00000008040083b4 */ /* 0x0003e20008060006 */
[----:B------:R2:W-:Y:S01]  /*4d90*/  @!P2 SYNCS.ARRIVE.TRANS64.RED.A0TR RZ, [UR20+0x80], R0 ;  /* 0x00008000ffffa9a7 */ /* 0x0005e20008300414 */
[----:B------:R-:W-:Y:S01]  /*4da0*/  SYNCS.ARRIVE.TRANS64.RED.A1T0 RZ, [UR53], RZ ;  /* 0x000000ffffff79a7 */ /* 0x000fe20008100435 */
[----:B--2---:R-:W-:Y:S01]  /*4db0*/  @!P2 IMAD.MOV.U32 R0, RZ, 0x20, RZ ;  /* 0x00000020ff00a824 */ /* 0x004fe200078e00ff */
[----:B------:R-:W2:Y:S03]  /*4dc0*/  SYNCS.PHASECHK.TRANS64.TRYWAIT P1, [UR20+0xa8], R9 ;  /* 0x0000a809ff0075a7 */ /* 0x000ea60008021114 */
[----:B------:R-:W-:Y:S01]  /*4dd0*/  @!P2 IMAD.MOV.U32 R0, RZ, 0x400, R0 ;  /* 0x00000400ff00a824 */ /* 0x000fe200078e0000 */
[----:B-12---:R-:W-:Y:S06]  /*4de0*/  @!P1 BRA `(.L_x_71) ;  /* 0x0000004800309947 */ /* 0x006fec0003800000 */
.L_x_164:
[----:B------:R-:W-:Y:S01]  /*4df0*/  @!P2 R2UR UR4, R0 ;  /* 0x000000000004a2ca */ /* 0x000fe200000e0000 */
[----:B------:R-:W-:Y:S01]  /*4e00*/  VOTEU.ALL UP0, P2 ;  /* 0x0000000000ff7886 */ /* 0x000fe20001000000 */
[----:B-1----:R-:W-:Y:S04]  /*4e10*/  @!P2 IADD3 R2, P1, PT, R12, 0x680, RZ ;  /* 0x000006800c02a810 */ /* 0x002fe80007f3e0ff */
[----:B------:R-:W-:Y:S01]  /*4e20*/  @!P2 R2UR UR5, R2 ;  /* 0x000000000205a2ca */ /* 0x000fe200000e0000 */
[----:B------:R-:W-:Y:S01]  /*4e30*/  @!P2 IMAD.X R0, RZ, RZ, R13, P1 ;  /* 0x000000ffff00a224 */ /* 0x000fe200008e060d */
[----:B------:R-:W-:Y:S02]  /*4e40*/  @!UP0 UIADD3 UR10, UPT, UPT, UR7, 0x10, URZ ;  /* 0x00000010070a8890 */ /* 0x000fe4000fffe0ff */
[----:B------:R-:W-:Y:S03]  /*4e50*/  @!UP0 UIADD3 UR8, UPT, UPT, UR20, 0x2200, URZ ;  /* 0x0000220014088890 */ /* 0x000fe6000fffe0ff */
[----:B------:R-:W-:Y:S01]  /*4e60*/  @!UP0 UPRMT UR6, UR4, 0x5410, URZ ;  /* 0x0000541004068896 */ /* 0x000fe200080000ff */
[----:B------:R-:W-:Y:S01]  /*4e70*/  @!P2 R2UR UR4, R0 ;  /* 0x000000000004a2ca */ /* 0x000fe200000e0000 */
[----:B------:R-:W-:Y:S01]  /*4e80*/  VOTEU.ALL UP0, P2 ;  /* 0x0000000000ff7886 */ /* 0x000fe20001000000 */
[----:B------:R-:W-:Y:S03]  /*4e90*/  @!P2 IMAD.MOV.U32 R0, RZ, RZ, 0x2000 ;  /* 0x00002000ff00a424 */ /* 0x000fe600078e00ff */
[----:B------:R-:W-:Y:S01]  /*4ea0*/  IMAD.U32 R14, RZ, RZ, UR5 ;  /* 0x00000005ff0e7e24 */ /* 0x000fe2000f8e00ff */
[----:B------:R-:W-:Y:S07]  /*4eb0*/  @!UP0 UMOV UR9, UR36 ;  /* 0x0000002400098c82 */ /* 0x000fee0008000000 */
        /* <DEDUP_REMOVED lines=11> */
.L_x_166:
[----:B------:R-:W-:Y:S01]  /*4f70*/  @!P2 R2UR UR4, R0 ;  /* 0x000000000004a2ca */ /* 0x000fe200000e0000 */
[----:B------:R-:W-:Y:S01]  /*4f80*/  VOTEU.ALL UP0, P2 ;  /* 0x0000000000ff7886 */ /* 0x000fe20001000000 */
[----:B-1----:R-:W-:Y:S02]  /*4f90*/  @!P2 IADD3 R2, P1, PT, R12, 0x680, RZ ;  /* 0x000006800c02a810 */ /* 0x002fe40007f3e0ff */
[----:B------:R-:W-:Y:S02]  /*4fa0*/  @P0 SHF.R.U32.HI R4, RZ, 0x10, R5 ;  /* 0x00000010ff040819 */ /* 0x000fe40000011605 */
[----:B------:R-:W-:Y:S01]  /*4fb0*/  @!P2 R2UR UR5, R2 ;  /* 0x000000000205a2ca */ /* 0x000fe200000e0000 */
[----:B------:R-:W-:Y:S01]  /*4fc0*/  @!P2 IMAD.X R0, RZ, RZ, R13, P1 ;  /* 0x000000ffff00a224 */ /* 0x000fe200008e060d */
[----:B------:R-:W-:Y:S01]  /*4fd0*/  @!UP0 UIADD3 UR10, UPT, UPT, UR7, 0x20, URZ ;  /* 0x00000020070a8890 */ /* 0x000fe2000fffe0ff */
[----:B------:R-:W-:Y:S01]  /*4fe0*/  @P0 R2UR UR52, R4 ;  /* 0x00000000043402ca */ /* 0x000fe200000e0000 */
        /* <DEDUP_REMOVED lines=14> */
[----:B------:R-:W2:Y:S02]  /*50d0*/  SYNCS.PHASECHK.TRANS64.TRYWAIT P1, [UR20+0xb8], R9 ;  /* 0x0000b809ff0075a7 */ /* 0x000ea40008021114 */
[----:B-12---:R-:W-:Y:S05]  /*50e0*/  @!P1 BRA `(.L_x_73) ;  /* 0x0000004400a09947 */ /* 0x006fea0003800000 */
.L_x_168:
[----:B-1----:R-:W-:Y:S01]  /*50f0*/  @!P2 IMAD.MOV.U32 R0, RZ, 0x20, RZ ;  /* 0x00000020ff00a824 */ /* 0x002fe200078e00ff */
[----:B------:R-:W-:Y:S01]  /*5100*/  @!P2 IADD3 R2, P0, PT, R12, 0x680, RZ ;  /* 0x000006800c02a810 */ /* 0x000fe20007f1e0ff */
[----:B------:R-:W-:Y:S01]  /*5110*/  VOTEU.ALL UP0, P2 ;  /* 0x0000000000ff7886 */ /* 0x000fe20001000000 */
[----:B------:R-:W-:Y:S01]  /*5120*/  LOP3.LUT R10, R10, 0x1, RZ, 0x3c, !PT ;  /* 0x000000010a0a7812 */ /* 0x000fe200078e3cff */
[----:B------:R-:W-:Y:S01]  /*5130*/  @!P2 IMAD.MOV.U32 R0, RZ, 0x400, R0 ;  /* 0x00000400ff00a824 */ /* 0x000fe200078e0000 */
[----:B------:R-:W-:Y:S01]  /*5140*/  @!P2 R2UR UR5, R2 ;  /* 0x000000000205a2ca */ /* 0x000fe200000e0000 */
[----:B------:R-:W-:Y:S01]  /*5150*/  UIADD3 UR24, UPT, UPT, UR15, UR46, URZ ;  /* 0x0000002e0f187290 */ /* 0x000fe2000fffe0ff */
[----:B------:R-:W-:Y:S01]  /*5160*/  LOP3.LUT R8, R8, 0x1, RZ, 0x3c, !PT ;  /* 0x0000000108087812 */ /* 0x000fe200078e3cff */
[----:B------:R-:W-:Y:S01]  /*5170*/  @!UP0 UIADD3 UR8, UPT, UPT, UR20, 0x6200, URZ ;  /* 0x0000620014088890 */ /* 0x000fe2000fffe0ff */
[----:B------:R-:W-:Y:S01]  /*5180*/  @!P2 R2UR UR4, R0 ;  /* 0x000000000004a2ca */ /* 0x000fe200000e0000 */
[----:B------:R-:W-:Y:S01]  /*5190*/  @!P2 IMAD.X R0, RZ, RZ, R13, P0 ;  /* 0x000000ffff00a224 */ /* 0x000fe200000e060d */
[----:B------:R-:W-:Y:S02]  /*51a0*/  @!UP0 UIADD3 UR10, UPT, UPT, UR7, 0x30, URZ ;  /* 0x00000030070a8890 */ /* 0x000fe4000fffe0ff */
[----:B------:R-:W-:Y:S02]  /*51b0*/  @!UP0 UIADD3 UR9, UPT, UPT, UR20, 0x98, URZ ;  /* 0x0000009814098890 */ /* 0x000fe4000fffe0ff */
[----:B------:R-:W-:Y:S02]  /*51c0*/  UIADD3 UR51, UPT, UPT, UR16, UR45, URZ ;  /* 0x0000002d10337290 */ /* 0x000fe4000fffe0ff */
[----:B------:R-:W-:Y:S01]  /*51d0*/  UPLOP3.LUT UP4, UPT, UPT, UPT, UPT, 0x80, 0x8 ;  /* 0x000000000008789c */ /* 0x000fe20003f8f070 */
[----:B------:R-:W-:Y:S04]  /*51e0*/  IMAD.U32 R4, RZ, RZ, UR5 ;  /* 0x00000005ff047e24 */ /* 0x000fe8000f8e00ff */
[----:B------:R-:W-:Y:S01]  /*51f0*/  @!UP0 UPRMT UR6, UR4, 0x5410, URZ ;  /* 0x0000541004068896 */ /* 0x000fe200080000ff */
[----:B------:R-:W-:Y:S01]  /*5200*/  @!P2 R2UR UR4, R0 ;  /* 0x000000000004a2ca */ /* 0x000fe200000e0000 */
[----:B------:R-:W-:Y:S11]  /*5210*/  VOTEU.ALL UP0, P2 ;  /* 0x0000000000ff7886 */ /* 0x000ff60001000000 */
[----:B------:R-:W-:Y:S01]  /*5220*/  @!UPT UIADD3 URZ, UPT, UPT, URZ, URZ, URZ ;  /* 0x000000fffffff290 */ /* 0x000fe2000fffe0ff */
[----:B------:R-:W-:Y:S01]  /*5230*/  IMAD.U32 R5, RZ, RZ, UR4 ;  /* 0x00000004ff057e24 */ /* 0x000fe2000f8e00ff */
[----:B------:R-:W-:Y:S04]  /*5240*/  @!P2 R2UR UR4, R4 ;  /* 0x000000000404a2ca */ /* 0x000fe800000e0000 */
[----:B------:R-:W-:Y:S11]  /*5250*/  @!P2 R2UR UR5, R5 ;  /* 0x000000000505a2ca */ /* 0x000ff600000e0000 */
[----:B------:R-:W-:Y:S02]  /*5260*/  @!UPT UIADD3 URZ, UPT, UPT, URZ, URZ, URZ ;  /* 0x000000fffffff290 */ /* 0x000fe4000fffe0ff */
[----:B------:R1:W-:Y:S01]  /*5270*/  @!UP0 UTMALDG.5D.IM2COL [UR8], [UR4], UR6 ;  /* 0x00000008040083b4 */ /* 0x0003e20008060006 */
[----:B------:R1:W-:Y:S01]  /*5280*/  @!P2 SYNCS.ARRIVE.TRANS64.RED.A0TR RZ, [UR20+0x98], R3 ;  /* 0x00009803ffffa9a7 */ /* 0x0003e20008300414 */
[----:B------:R-:W-:Y:S01]  /*5290*/  SYNCS.ARRIVE.TRANS64.RED.A1T0 RZ, [UR48], RZ ;  /* 0x000000ffffff79a7 */ /* 0x000fe20008100430 */
[----:B------:R-:W-:Y:S05]  /*52a0*/  BRA.U UP2, `(.L_x_74) ;  /* 0xfffffff1021c7547 */ /* 0x000fea000b83ffff */
[----:B-1----:R-:W-:-:S04]  /*52b0*/  SHF.L.U32 R3, R10, 0x1f, RZ ;  /* 0x0000001f0a037819 */ /* 0x002fc800000006ff */
[----:B------:R-:W1:Y:S02]  /*52c0*/  SYNCS.PHASECHK.TRANS64.TRYWAIT P0, [UR20+0xa0], R3 ;  /* 0x0000a003ff0075a7 */ /* 0x000e640008001114 */
[----:B-1----:R-:W-:Y:S05]  /*52d0*/  @!P0 BRA `(.L_x_75) ;  /* 0x00000044003c8947 */ /* 0x002fea0003800000 */
.L_x_170:
[----:B------:R-:W2:Y:S02]  /*52e0*/  SYNCS.PHASECHK.TRANS64.TRYWAIT P0, [UR20+0xa8], R3 ;  /* 0x0000a803ff0075a7 */ /* 0x000ea40008001114 */
[----:B--2---:R-:W-:Y:S05]  /*52f0*/  @!P0 BRA `(.L_x_76) ;  /* 0x00000044004c8947 */ /* 0x004fea0003800000 */
.L_x_172:
[----:B------:R-:W2:Y:S02]  /*5300*/  SYNCS.PHASECHK.TRANS64.TRYWAIT P0, [UR20+0xb0], R3 ;  /* 0x0000b003ff0075a7 */ /* 0x000ea40008001114 */
[----:B--2---:R-:W-:Y:S05]  /*5310*/  @!P0 BRA `(.L_x_77) ;  /* 0x00000044005c8947 */ /* 0x004fea0003800000 */
.L_x_174:
[----:B-1----:R-:W-:-:S07]  /*5320*/  MOV R0, UR20 ;  /* 0x0000001400007c02 */ /* 0x002fce0008000f00 */
.L_x_78:
[----:B-1----:R-:W-:-:S04]  /*5330*/  SHF.L.U32 R3, R10, 0x1f, RZ ;  /* 0x0000001f0a037819 */ /* 0x002fc800000006ff */
[----:B------:R1:W2:Y:S03]  /*5340*/  SYNCS.PHASECHK.TRANS64.TRYWAIT P0, [R0+URZ+0xb8], R3 ;  /* 0x0000b803000075a7 */ /* 0x0002a600080011ff */
[----:B--2---:R-:W-:Y:S05]  /*5350*/  @!P0 NANOSLEEP.SYNCS 0x989680 ;  /* 0x009896800000895d */ /* 0x004fea0003900000 */
[----:B------:R-:W2:Y:S02]  /*5360*/  @!P0 SYNCS.PHASECHK.TRANS64 P0, [R0+URZ+0xb8], R3 ;  /* 0x0000b803000085a7 */ /* 0x000ea400080010ff */
[----:B--2---:R-:W-:Y:S05]  /*5370*/  @P0 EXIT ;  /* 0x000000000000094d */ /* 0x004fea0003800000 */
[----:B------:R-:W-:Y:S05]  /*5380*/  BRA `(.L_x_78) ;  /* 0xfffffffc00e87947 */ /* 0x000fea000383ffff */
.L_x_63:
[----:B------:R-:W-:-:S06]  /*5390*/  UISETP.GE.AND UP0, UPT, UR18, 0x4, UPT ;  /* 0x000000041200788c */ /* 0x000fcc000bf06270 */
[----:B------:R-:W-:-:S13]  /*53a0*/  PLOP3.LUT P0, PT, PT, PT, UP0, 0x80, 0x8 ;  /* 0x000000000008781c */ /* 0x000fda0003f0f008 */
[----:B-1----:R-:W-:Y:S05]  /*53b0*/  @!P0 EXIT ;  /* 0x000000000000894d */ /* 0x002fea0003800000 */
[----:B------:R-:W1:Y:S08]  /*53c0*/  S2UR UR4, SR_CgaCtaId ;  /* 0x00000000000479c3 */ /* 0x000e700000008800 */
[----:B------:R-:W-:Y:S01]  /*53d0*/  BAR.SYNC.DEFER_BLOCKING 0x6, 0xa0 ;  /* 0x0182800000007b1d */ /* 0x000fe20000010000 */
[C---:B------:R-:W-:Y:S01]  /*53e0*/  IMAD.SHL.U32 R0, R69.reuse, 0x10, RZ ;  /* 0x0000001045007824 */ /* 0x040fe200078e00ff */
[C---:B------:R-:W-:Y:S01]  /*53f0*/  SHF.L.U32 R23, R69.reuse, 0x10, RZ ;  /* 0x0000001045177819 */ /* 0x040fe200000006ff */
[C---:B------:R-:W-:Y:S01]  /*5400*/  IMAD.SHL.U32 R5, R69.reuse, 0x2, RZ ;  /* 0x0000000245057824 */ /* 0x040fe200078e00ff */
[----:B------:R-:W-:Y:S01]  /*5410*/  LOP3.LUT R70, R69, 0x60, RZ, 0xc0, !PT ;  /* 0x0000006045467812 */ /* 0x000fe200078ec0ff */
[----:B------:R-:W-:Y:S01]  /*5420*/  HFMA2 R67, -RZ, RZ, 0, 5.9604644775390625e-08 ;  /* 0x00000001ff437431 */ /* 0x000fe200000001ff */
[----:B------:R-:W-:-:S02]  /*5430*/  UMOV UR49, 0x400 ;  /* 0x0000040000317882 */ /* 0x000fc40000000000 */
[----:B------:R-:W2:Y:S01]  /*5440*/  LDC.64 R60, c[0x0][0x9b0] ;  /* 0x00026c00ff3c7b82 */ /* 0x000ea20000000a00 */
[----:B------:R-:W3:Y:S01]  /*5450*/  LDCU.128 UR8, c[0x0][0xb80] ;  /* 0x00017000ff0877ac */ /* 0x000ee20008000c00 */
[----:B------:R-:W-:Y:S01]  /*5460*/  LOP3.LUT R4, R0, 0x60, RZ, 0xc0, !PT ;  /* 0x0000006000047812 */ /* 0x000fe200078ec0ff */
[----:B------:R-:W-:Y:S01]  /*5470*/  HFMA2 R65, -RZ, RZ, 0, 0 ;  /* 0x00000000ff417431 */ /* 0x000fe200000001ff */
[----:B------:R-:W-:Y:S01]  /*5480*/  MOV R22, RZ ;  /* 0x000000ff00167202 */ /* 0x000fe20000000f00 */
[----:B------:R-:W-:Y:S01]  /*5490*/  IMAD.MOV.U32 R66, RZ, RZ, RZ ;  /* 0x000000ffff427224 */ /* 0x000fe200078e00ff */
[----:B------:R-:W-:Y:S01]  /*54a0*/  LOP3.LUT R5, R4, 0xc, R5, 0xf8, !PT ;  /* 0x0000000c04057812 */ /* 0x000fe200078ef805 */
[----:B------:R-:W4:Y:S01]  /*54b0*/  LDCU UR61, c[0x0][0x370] ;  /* 0x00006e00ff3d77ac */ /* 0x000f220008000800 */
[----:B------:R-:W2:Y:S01]  /*54c0*/  LDC.64 R42, c[0x0][0x9a8] ;  /* 0x00026a00ff2a7b82 */ /* 0x000ea20000000a00 */
[----:B------:R-:W-:Y:S02]  /*54d0*/  LOP3.LUT R23, R23, 0x600000, RZ, 0xc0, !PT ;  /* 0x0060000017177812 */ /* 0x000fe400078ec0ff */
[----:B------:R-:W-:Y:S01]  /*54e0*/  LOP3.LUT R5, R5, 0x790, R0, 0xf8, !PT ;  /* 0x0000079005057812 */ /* 0x000fe200078ef800 */
[----:B------:R-:W2:Y:S01]  /*54f0*/  LDCU UR48, c[0x0][0xc0c] ;  /* 0x00018180ff3077ac */ /* 0x000ea20008000800 */
[----:B-1----:R-:W-:Y:S01]  /*5500*/  ULEA UR49, UR4, UR49, 0x18 ;  /* 0x0000003104317291 */ /* 0x002fe2000f8ec0ff */
[----:B------:R-:W1:Y:S01]  /*5510*/  LDCU.64 UR4, c[0x0][0x990] ;  /* 0x00013200ff0477ac */ /* 0x000e620008000a00 */
[----:B---3--:R-:W-:Y:S01]  /*5520*/  IMAD.U32 R78, RZ, RZ, UR8 ;  /* 0x00000008ff4e7e24 */ /* 0x008fe2000f8e00ff */
[----:B------:R-:W-:Y:S01]  /*5530*/  MOV R76, UR10 ;  /* 0x0000000a004c7c02 */ /* 0x000fe20008000f00 */
[----:B------:R-:W-:Y:S01]  /*5540*/  IMAD.U32 R77, RZ, RZ, UR9 ;  /* 0x00000009ff4d7e24 */ /* 0x000fe2000f8e00ff */
[----:B------:R-:W3:Y:S01]  /*5550*/  LDCU UR38, c[0x0][0xc30] ;  /* 0x00018600ff2677ac */ /* 0x000ee20008000800 */
[----:B------:R-:W-:-:S03]  /*5560*/  IMAD.U32 R75, RZ, RZ, UR11 ;  /* 0x0000000bff4b7e24 */ /* 0x000fc6000f8e00ff */
[----:B------:R-:W4:Y:S01]  /*5570*/  LDS R2, [UR49+0x120] ;  /* 0x00012031ff027984 */ /* 0x000f220008000800 */
[----:B------:R-:W2:Y:S01]  /*5580*/  LDCU.64 UR54, c[0x0][0x988] ;  /* 0x00013100ff3677ac */ /* 0x000ea20008000a00 */
[----:B------:R-:W2:Y:S01]  /*5590*/  LDCU.64 UR46, c[0x0][0xc28] ;  /* 0x00018500ff2e77ac */ /* 0x000ea20008000a00 */
[----:B------:R-:W2:Y:S01]  /*55a0*/  LDCU.128 UR56, c[0x0][0xc10] ;  /* 0x00018200ff3877ac */ /* 0x000ea20008000c00 */
[----:B-1----:R-:W-:Y:S01]  /*55b0*/  IMAD.U32 R74, RZ, RZ, UR4 ;  /* 0x00000004ff4a7e24 */ /* 0x002fe2000f8e00ff */
[----:B------:R-:W-:Y:S01]  /*55c0*/  UIADD3 UR4, UPT, UPT, UR49, 0x200, URZ ;  /* 0x0000020031047890 */ /* 0x000fe2000fffe0ff */
[----:B------:R-:W-:Y:S01]  /*55d0*/  IMAD.U32 R73, RZ, RZ, UR5 ;  /* 0x00000005ff497e24 */ /* 0x000fe2000f8e00ff */
[----:B------:R-:W1:Y:S04]  /*55e0*/  LDCU UR60, c[0x0][0x374] ;  /* 0x00006e80ff3c77ac */ /* 0x000e680008000800 */
[----:B------:R-:W-:Y:S01]  /*55f0*/  IMAD.U32 R62, RZ, RZ, UR4 ;  /* 0x00000004ff3e7e24 */ /* 0x000fe2000f8e00ff */
[----:B------:R-:W-:Y:S01]  /*5600*/  UMOV UR53, URZ ;  /* 0x000000ff00357c82 */ /* 0x000fe20008000000 */
[----:B------:R-:W-:-:S02]  /*5610*/  UMOV UR50, URZ ;  /* 0x000000ff00327c82 */ /* 0x000fc40008000000 */
[----:B------:R-:W-:Y:S01]  /*5620*/  IMAD R68, R5, 0x4, R62 ;  /* 0x0000000405447824 */ /* 0x000fe200078e023e */
[C---:B----4-:R-:W-:Y:S02]  /*5630*/  IADD3 R3, PT, PT, R2.reuse, 0x40, RZ ;  /* 0x0000004002037810 */ /* 0x050fe40007ffe0ff */
[----:B------:R-:W-:Y:S02]  /*5640*/  LOP3.LUT R2, R2, 0xffff, RZ, 0xc0, !PT ;  /* 0x0000ffff02027812 */ /* 0x000fe400078ec0ff */
[----:B------:R-:W-:-:S05]  /*5650*/  LOP3.LUT R3, R3, 0xffff, RZ, 0xc0, !PT ;  /* 0x0000ffff03037812 */ /* 0x000fca00078ec0ff */
[----:B------:R4:W-:Y:S02]  /*5660*/  STL.64 [R1], R2 ;  /* 0x0000000201007387 */ /* 0x0009e40000100a00 */
[C---:B----4-:R-:W-:Y:S02]  /*5670*/  LOP3.LUT R3, R69.reuse, 0x2, RZ, 0xc0, !PT ;  /* 0x0000000245037812 */ /* 0x050fe400078ec0ff */
[----:B------:R-:W-:-:S03]  /*5680*/  LOP3.LUT R69, R69, 0x4, RZ, 0xc0, !PT ;  /* 0x0000000445457812 */ /* 0x000fc600078ec0ff */
[--C-:B------:R-:W-:Y:S02]  /*5690*/  IMAD R82, R3, -0x10, R68.reuse ;  /* 0xfffffff003527824 */ /* 0x100fe400078e0244 */
[----:B-123--:R-:W-:-:S07]  /*56a0*/  IMAD R80, R69, -0x10, R68 ;  /* 0xfffffff045507824 */ /* 0x00efce00078e0244 */
.L_x_122:
[----:B------:R-:W-:Y:S04]  /*56b0*/  SHF.L.U32 R3, R65, 0x1f, RZ ;  /* 0x0000001f41037819 */ /* 0x000fe800000006ff */
[----:B-1----:R-:W1:Y:S02]  /*56c0*/  SYNCS.PHASECHK.TRANS64.TRYWAIT P0, [UR49+0xd0], R3 ;  /* 0x0000d003ff0075a7 */ /* 0x002e640008001131 */
[----:B-123--:R-:W-:Y:S05]  /*56d0*/  @!P0 BRA `(.L_x_79) ;  /* 0x0000004000848947 */ /* 0x00efea0003800000 */
.L_x_176:
[----:B------:R-:W2:Y:S01]  /*56e0*/  LDS.128 R4, [UR49+0x110] ;  /* 0x00011031ff047984 */ /* 0x000ea20008000c00 */
[----:B------:R-:W-:Y:S01]  /*56f0*/  UIADD3 UR4, UPT, UPT, UR49, 0xd8, URZ ;  /* 0x000000d831047890 */ /* 0x000fe2000fffe0ff */
[----:B------:R-:W-:Y:S01]  /*5700*/  IMAD R2, R22, 0x4, R1 ;  /* 0x0000000416027824 */ /* 0x000fe200078e0201 */
[----:B------:R-:W-:Y:S01]  /*5710*/  UISETP.GE.AND UP0, UPT, UR39, 0x1, UPT ;  /* 0x000000012700788c */ /* 0x000fe2000bf06270 */
[----:B------:R-:W-:Y:S01]  /*5720*/  @!PT LDS RZ, [RZ] ;  /* 0x00000000fffff984 */ /* 0x000fe20000000800 */
[----:B------:R-:W-:Y:S01]  /*5730*/  @!PT LDS RZ, [RZ] ;  /* 0x00000000fffff984 */ /* 0x000fe20000000800 */
[----:B------:R-:W-:Y:S01]  /*5740*/  @!PT LDS RZ, [RZ] ;  /* 0x00000000fffff984 */ /* 0x000fe20000000800 */
[----:B------:R-:W-:Y:S01]  /*5750*/  @!PT LDS RZ, [RZ] ;  /* 0x00000000fffff984 */ /* 0x000fe20000000800 */
[----:B------:R3:W-:Y:S06]  /*5760*/  MEMBAR.ALL.CTA ;  /* 0x0000000000007992 */ /* 0x0007ec0000008000 */
[----:B---3--:R-:W3:Y:S01]  /*5770*/  FENCE.VIEW.ASYNC.S ;  /* 0x00000000000073c6 */ /* 0x008ee20000000000 */
[----:B------:R-:W-:Y:S09]  /*5780*/  UPRMT UR4, URZ, 0x654, UR4 ;  /* 0x00000654ff047896 */ /* 0x000ff20008000004 */
[----:B---3--:R-:W-:Y:S01]  /*5790*/  SYNCS.ARRIVE.TRANS64.RED.A1T0 RZ, [UR4], RZ ;  /* 0x000000ffffff79a7 */ /* 0x008fe20008100404 */
[----:B------:R-:W5:Y:S01]  /*57a0*/  LDL R2, [R2] ;  /* 0x0000000002027983 */ /* 0x000f620000100800 */
[----:B--2---:R-:W-:Y:S11]  /*57b0*/  LOP3.LUT P0, RZ, R6, 0x1, RZ, 0xc0, !PT ;  /* 0x0000000106ff7812 */ /* 0x004ff6000780c0ff */
[----:B------:R-:W-:Y:S02]  /*57c0*/  @!UPT UIADD3 URZ, UPT, UPT, URZ, URZ, URZ ;  /* 0x000000fffffff290 */ /* 0x000fe4000fffe0ff */
[----:B------:R-:W-:Y:S01]  /*57d0*/  VOTEU.ANY UP1, P0 ;  /* 0x0000000000ff7886 */ /* 0x000fe20000020100 */
[----:B------:R-:W-:Y:S01]  /*57e0*/  PLOP3.LUT P0, PT, PT, PT, UP1, 0x80, 0x8 ;  /* 0x000000000008781c */ /* 0x000fe20003f0f018 */
[----:B------:R-:W-:Y:S11]  /*57f0*/  UP2UR UR62, UPR, URZ, 0x2 ;  /* 0x00000002ff3e7883 */ /* 0x000ff60008000000 */
[----:B------:R-:W-:Y:S01]  /*5800*/  @!UPT UIADD3 URZ, UPT, UPT, URZ, URZ, URZ ;  /* 0x000000fffffff290 */ /* 0x000fe2000fffe0ff */
[----:B-1----:R-:W-:Y:S02]  /*5810*/  @P0 MOV R3, R4 ;  /* 0x0000000400030202 */ /* 0x002fe40000000f00 */
[----:B------:R-:W-:Y:S02]  /*5820*/  @P0 LOP3.LUT R0, R5, 0xffff, RZ, 0xc0, !PT ;  /* 0x0000ffff05000812 */ /* 0x000fe400078ec0ff */
[----:B------:R-:W-:Y:S02]  /*5830*/  @P0 R2UR UR5, R3 ;  /* 0x00000000030502ca */ /* 0x000fe400000e0000 */
[----:B------:R-:W-:Y:S11]  /*5840*/  @P0 R2UR UR4, R0 ;  /* 0x00000000000402ca */ /* 0x000ff600000e0000 */
[----:B------:R-:W-:Y:S02]  /*5850*/  @UP1 UMOV UR37, UR5 ;  /* 0x0000000500251c82 */ /* 0x000fe40008000000 */
[----:B------:R-:W-:Y:S01]  /*5860*/  @UP1 UMOV UR36, UR4 ;  /* 0x0000000400241c82 */ /* 0x000fe20008000000 */
[----:B------:R-:W-:Y:S05]  /*5870*/  BRA.U !UP0, `(.L_x_80) ;  /* 0x0000000108cc7547 */ /* 0x000fea000b800000 */
[----:B------:R-:W1:Y:S01]  /*5880*/  LDCU UR9, c[0x0][0xc20] ;  /* 0x00018400ff0977ac */ /* 0x000e620008000800 */
[----:B------:R-:W-:Y:S02]  /*5890*/  UIMAD.WIDE.U32 UR4, UR60, UR59, URZ ;  /* 0x0000003b3c0472a5 */ /* 0x000fe4000f8e00ff */
[----:B------:R-:W-:Y:S02]  /*58a0*/  UIMAD.WIDE.U32 UR6, UR61, UR56, URZ ;  /* 0x000000383d0672a5 */ /* 0x000fe4000f8e00ff */
[----:B------:R-:W-:Y:S02]  /*58b0*/  UIMAD.WIDE.U32 UR10, UR36, UR59, URZ ;  /* 0x0000003b240a72a5 */ /* 0x000fe4000f8e00ff */
[----:B------:R-:W-:Y:S02]  /*58c0*/  UISETP.NE.AND UP0, UPT, UR58, 0x1, UPT ;  /* 0x000000013a00788c */ /* 0x000fe4000bf05270 */
[----:B------:R-:W-:Y:S02]  /*58d0*/  UISETP.NE.AND UP1, UPT, UR48, 0x1, UPT ;  /* 0x000000013000788c */ /* 0x000fe4000bf25270 */
[----:B------:R-:W-:Y:S02]  /*58e0*/  UISETP.NE.AND UP2, UPT, UR39, 0x1, UPT ;  /* 0x000000012700788c */ /* 0x000fe4000bf45270 */
[----:B------:R-:W-:Y:S01]  /*58f0*/  UIMAD.WIDE.U32 UR12, UR37, UR56, URZ ;  /* 0x00000038250c72a5 */ /* 0x000fe2000f8e00ff */
[----:B------:R-:W-:Y:S01]  /*5900*/  UMOV UR4, UR5 ;  /* 0x0000000500047c82 */ /* 0x000fe20008000000 */
[----:B------:R-:W-:Y:S01]  /*5910*/  UMOV UR6, UR11 ;  /* 0x0000000b00067c82 */ /* 0x000fe20008000000 */
[----:B-1----:R-:W-:Y:S03]  /*5920*/  USHF.R.U32.HI UR8, URZ, UR9, UR4 ;  /* 0x00000009ff087299 */ /* 0x002fe60008011604 */
[----:B------:R-:W-:Y:S02]  /*5930*/  UMOV UR4, UR7 ;  /* 0x0000000700047c82 */ /* 0x000fe40008000000 */
[----:B------:R-:W-:Y:S02]  /*5940*/  USHF.R.U32.HI UR5, URZ, UR57, UR4 ;  /* 0x00000039ff057299 */ /* 0x000fe40008011604 */
[----:B------:R-:W-:Y:S02]  /*5950*/  USEL UR4, UR60, UR8, !UP0 ;  /* 0x000000083c047287 */ /* 0x000fe4000c000000 */
[----:B------:R-:W-:Y:S02]  /*5960*/  USHF.R.U32.HI UR8, URZ, UR9, UR6 ;  /* 0x00000009ff087299 */ /* 0x000fe40008011606 */
[----:B------:R-:W-:Y:S02]  /*5970*/  UIMAD.WIDE.U32 UR6, UR4, UR46, URZ ;  /* 0x0000002e040672a5 */ /* 0x000fe4000f8e00ff */
[----:B------:R-:W-:Y:S02]  /*5980*/  USEL UR9, UR61, UR5, !UP1 ;  /* 0x000000053d097287 */ /* 0x000fe4000c800000 */
[----:B------:R-:W-:Y:S02]  /*5990*/  USEL UR8, UR36, UR8, !UP0 ;  /* 0x0000000824087287 */ /* 0x000fe4000c000000 */
[----:B------:R-:W-:Y:S01]  /*59a0*/  UIMAD.WIDE.U32 UR10, UR9, UR46, URZ ;  /* 0x0000002e090a72a5 */ /* 0x000fe2000f8e00ff */
[----:B------:R-:W-:Y:S01]  /*59b0*/  UMOV UR6, UR7 ;  /* 0x0000000700067c82 */ /* 0x000fe20008000000 */
[----:B------:R-:W-:Y:S01]  /*59c0*/  UMOV UR5, UR13 ;  /* 0x0000000d00057c82 */ /* 0x000fe20008000000 */
[----:B------:R-:W-:Y:S02]  /*59d0*/  @UP2 USHF.R.U32.HI UR4, URZ, UR47, UR6 ;  /* 0x0000002fff042299 */ /* 0x000fe40008011606 */
[----:B------:R-:W-:Y:S02]  /*59e0*/  USHF.R.U32.HI UR5, URZ, UR57, UR5 ;  /* 0x00000039ff057299 */ /* 0x000fe40008011605 */
[----:B------:R-:W-:Y:S02]  /*59f0*/  UIMAD UR4, UR39, UR4, URZ ;  /* 0x00000004270472a4 */ /* 0x000fe4000f8e02ff */
[----:B------:R-:W-:Y:S02]  /*5a00*/  USEL UR5, UR37, UR5, !UP1 ;  /* 0x0000000525057287 */ /* 0x000fe4000c800000 */
[----:B------:R-:W-:Y:S01]  /*5a10*/  UISETP.GE.AND UP0, UPT, UR8, UR4, UPT ;  /* 0x000000040800728c */ /* 0x000fe2000bf06270 */
[----:B------:R-:W-:Y:S01]  /*5a20*/  UMOV UR6, UR11 ;  /* 0x0000000b00067c82 */ /* 0x000fe20008000000 */
[----:B------:R-:W-:Y:S02]  /*5a30*/  UIMAD.WIDE.U32 UR10, UR8, UR46, URZ ;  /* 0x0000002e080a72a5 */ /* 0x000fe4000f8e00ff */
[----:B------:R-:W-:Y:S04]  /*5a40*/  @UP2 USHF.R.U32.HI UR9, URZ, UR47, UR6 ;  /* 0x0000002fff092299 */ /* 0x000fe80008011606 */
[----:B------:R-:W-:Y:S01]  /*5a50*/  UIMAD UR6, UR39, UR9, URZ ;  /* 0x00000009270672a4 */ /* 0x000fe2000f8e02ff */
[----:B------:R-:W-:Y:S03]  /*5a60*/  UMOV UR4, UR11 ;  /* 0x0000000b00047c82 */ /* 0x000fe60008000000 */
[----:B------:R-:W-:Y:S02]  /*5a70*/  UISETP.GE.OR UP0, UPT, UR5, UR6, UP0 ;  /* 0x000000060500728c */ /* 0x000fe40008706670 */
[----:B------:R-:W-:Y:S02]  /*5a80*/  USHF.R.U32.HI UR4, URZ, UR47, UR4 ;  /* 0x0000002fff047299 */ /* 0x000fe40008011604 */
[----:B------:R-:W-:Y:S02]  /*5a90*/  UIMAD.WIDE.U32 UR6, UR5, UR46, URZ ;  /* 0x0000002e050672a5 */ /* 0x000fe4000f8e00ff */
[----:B------:R-:W-:Y:S02]  /*5aa0*/  USEL UR11, UR8, UR4, !UP2 ;  /* 0x00000004080b7287 */ /* 0x000fe4000d000000 */
[----:B------:R-:W-:Y:S02]  /*5ab0*/  UIADD3 UR6, UPT, UPT, -UR5, URZ, URZ ;  /* 0x000000ff05067290 */ /* 0x000fe4000fffe1ff */
[----:B------:R-:W-:Y:S02]  /*5ac0*/  UIADD3 UR10, UPT, UPT, -UR11, URZ, URZ ;  /* 0x000000ff0b0a7290 */ /* 0x000fe4000fffe1ff */
[----:B------:R-:W-:Y:S02]  /*5ad0*/  UIMAD UR6, UR48, UR6, UR37 ;  /* 0x00000006300672a4 */ /* 0x000fe4000f8e0225 */
[----:B------:R-:W-:Y:S01]  /*5ae0*/  UIMAD UR10, UR39, UR10, UR8 ;  /* 0x0000000a270a72a4 */ /* 0x000fe2000f8e0208 */
[----:B------:R-:W-:Y:S01]  /*5af0*/  @!UP0 UMOV UR4, UR7 ;  /* 0x0000000700048c82 */ /* 0x000fe20008000000 */
[----:B------:R-:W-:Y:S02]  /*5b00*/  UIADD3 UR7, UPT, UPT, -UR8, URZ, URZ ;  /* 0x000000ff08077290 */ /* 0x000fe4000fffe1ff */
[----:B------:R-:W-:Y:S04]  /*5b10*/  @!UP0 USHF.R.U32.HI UR4, URZ, UR47, UR4 ;  /* 0x0000002fff048299 */ /* 0x000fe80008011604 */
[----:B------:R-:W-:Y:S04]  /*5b20*/  @!UP0 USEL UR4, UR5, UR4, !UP2 ;  /* 0x0000000405048287 */ /* 0x000fe8000d000000 */
[----:B------:R-:W-:Y:S02]  /*5b30*/  @!UP0 UIMAD UR9, UR9, UR10, UR4 ;  /* 0x0000000a090982a4 */ /* 0x000fe4000f8e0204 */
[----:B------:R-:W-:Y:S02]  /*5b40*/  @!UP0 UIADD3 UR10, UPT, UPT, UR11, -UR4, URZ ;  /* 0x800000040b0a8290 */ /* 0x000fe4000fffe0ff */
[----:B------:R-:W-:Y:S02]  /*5b50*/  UIMAD UR4, UR58, UR7, UR36 ;  /* 0x000000073a0472a4 */ /* 0x000fe4000f8e0224 */
[----:B------:R-:W-:Y:S03]  /*5b60*/  @!UP0 UIMAD UR8, UR10, UR39, UR5 ;  /* 0x000000270a0882a4 */ /* 0x000fe6000f8e0205 */
[----:B------:R-:W-:Y:S02]  /*5b70*/  @!UP0 UMOV UR5, UR9 ;  /* 0x0000000900058c82 */ /* 0x000fe40008000000 */
[----:B------:R-:W-:Y:S02]  /*5b80*/  UIMAD UR37, UR5, UR48, UR6 ;  /* 0x00000030052572a4 */ /* 0x000fe4000f8e0206 */
[----:B------:R-:W-:Y:S11]  /*5b90*/  UIMAD UR36, UR8, UR58, UR4 ;  /* 0x0000003a082472a4 */ /* 0x000ff6000f8e0204 */
[----:B------:R-:W-:Y:S01]  /*5ba0*/  @!UPT UIADD3 URZ, UPT, UPT, URZ, URZ, URZ ;  /* 0x000000fffffff290 */ /* 0x000fe2000fffe0ff */
.L_x_80:
[----:B------:R-:W-:Y:S01]  /*5bb0*/  UISETP.NE.AND UP0, UPT, UR38, 0x1, UPT ;  /* 0x000000012600788c */ /* 0x000fe2000bf05270 */
[----:B------:R-:W-:Y:S01]  /*5bc0*/  @P0 SHF.R.U32.HI R4, RZ, 0x10, R5 ;  /* 0x00000010ff040819 */ /* 0x000fe20000011605 */
[----:B------:R-:W-:Y:S01]  /*5bd0*/  USHF.L.U32 UR41, UR24, 0x6, URZ ;  /* 0x0000000618297899 */ /* 0x000fe200080006ff */
[----:B------:R-:W-:Y:S02]  /*5be0*/  BSSY.RECONVERGENT B6, `(.L_x_81) ;  /* 0x0000034000067945 */ /* 0x000fe40003800200 */
[----:B------:R-:W-:Y:S02]  /*5bf0*/  @P0 R2UR UR63, R4 ;  /* 0x00000000043f02ca */ /* 0x000fe400000e0000 */
[----:B------:R-:W-:Y:S04]  /*5c00*/  LOP3.LUT P0, RZ, R62, 0x1b0, RZ, 0xc0, !PT ;  /* 0x000001b03eff7812 */ /* 0x000fe8000780c0ff */
[----:B------:R-:W1:Y:S01]  /*5c10*/  @!UP0 LDCU.128 UR12, c[0x0][0xc10] ;  /* 0x00018200ff0c87ac */ /* 0x000e620008000c00 */
[----:B------:R-:W2:Y:S01]  /*5c20*/  @!UP0 LDCU UR5, c[0x0][0xc0c] ;  /* 0x00018180ff0587ac */ /* 0x000ea20008000800 */
[----:B------:R-:W3:Y:S01]  /*5c30*/  @!UP0 LDCU UR10, c[0x0][0xc20] ;  /* 0x00018400ff0a87ac */ /* 0x000ee20008000800 */
[----:B-1----:R-:W-:Y:S02]  /*5c40*/  UIMAD.WIDE.U32 UR8, UR37, UR12, URZ ;  /* 0x0000000c250872a5 */ /* 0x002fe4000f8e00ff */
[----:B------:R-:W-:Y:S02]  /*5c50*/  UIMAD.WIDE.U32 UR6, UR36, UR15, URZ ;  /* 0x0000000f240672a5 */ /* 0x000fe4000f8e00ff */
[----:B------:R-:W-:Y:S03]  /*5c60*/  @!UP0 UISETP.NE.AND UP1, UPT, UR14, 0x1, UPT ;  /* 0x000000010e00888c */ /* 0x000fe6000bf25270 */
[----:B------:R-:W-:Y:S01]  /*5c70*/  @!UP0 UMOV UR4, UR9 ;  /* 0x0000000900048c82 */ /* 0x000fe20008000000 */
[----:B--2---:R-:W-:Y:S02]  /*5c80*/  @!UP0 UISETP.NE.AND UP2, UPT, UR5, 0x1, UPT ;  /* 0x000000010500888c */ /* 0x004fe4000bf45270 */
[----:B------:R-:W-:Y:S01]  /*5c90*/  @!UP0 USHF.R.U32.HI UR4, URZ, UR13, UR4 ;  /* 0x0000000dff048299 */ /* 0x000fe20008011604 */
[----:B------:R-:W-:Y:S02]  /*5ca0*/  @!UP0 UMOV UR6, UR7 ;  /* 0x0000000700068c82 */ /* 0x000fe40008000000 */
[----:B---3--:R-:W-:Y:S02]  /*5cb0*/  @!UP0 USHF.R.U32.HI UR6, URZ, UR10, UR6 ;  /* 0x0000000aff068299 */ /* 0x008fe40008011606 */
[----:B------:R-:W-:Y:S02]  /*5cc0*/  @!UP0 USEL UR7, UR37, UR4, !UP2 ;  /* 0x0000000425078287 */ /* 0x000fe4000d000000 */
[----:B------:R-:W-:Y:S04]  /*5cd0*/  @!UP0 USEL UR6, UR36, UR6, !UP1 ;  /* 0x0000000624068287 */ /* 0x000fe8000c800000 */
[----:B------:R-:W-:Y:S02]  /*5ce0*/  @!UP0 UIADD3 UR4, UPT, UPT, -UR7, UR6, URZ ;  /* 0x0000000607048290 */ /* 0x000fe4000fffe1ff */
[----:B------:R-:W-:Y:S02]  /*5cf0*/  @!UP0 UIADD3 UR6, UPT, UPT, UR7, -UR6, URZ ;  /* 0x8000000607068290 */ /* 0x000fe4000fffe0ff */
[----:B------:R-:W-:Y:S02]  /*5d00*/  @!UP0 UIMAD UR37, UR4, UR5, UR37 ;  /* 0x00000005042582a4 */ /* 0x000fe4000f8e0225 */
[----:B------:R-:W-:Y:S01]  /*5d10*/  @!UP0 UIMAD UR36, UR6, UR14, UR36 ;  /* 0x0000000e062482a4 */ /* 0x000fe2000f8e0224 */
[----:B------:R-:W-:Y:S11]  /*5d20*/  @!P0 BRA `(.L_x_82) ;  /* 0x00000000007c8947 */ /* 0x000ff60003800000 */
[----:B------:R-:W1:Y:S01]  /*5d30*/  LDCU.64 UR8, c[0x4][0x80] ;  /* 0x01001000ff0877ac */ /* 0x000e620008000a00 */
[----:B------:R-:W-:Y:S01]  /*5d40*/  MOV R16, 0x0 ;  /* 0x0000000000107802 */ /* 0x000fe20000000f00 */
[----:B------:R-:W-:Y:S02]  /*5d50*/  HFMA2 R12, -RZ, RZ, 0, 5.9604644775390625e-08 ;  /* 0x00000001ff0c7431 */ /* 0x000fe400000001ff */
[----:B------:R-:W-:Y:S01]  /*5d60*/  IMAD.MOV.U32 R8, RZ, RZ, 0x70 ;  /* 0x00000070ff087424 */ /* 0x000fe200078e00ff */
[----:B------:R2:W3:Y:S01]  /*5d70*/  LDC.64 R14, c[0x4][R16] ;  /* 0x01000000100e7b82 */ /* 0x0004e20000000a00 */
[----:B------:R-:W4:Y:S01]  /*5d80*/  LDCU.64 UR6, c[0x4][0x88] ;  /* 0x01001100ff0677ac */ /* 0x000f220008000a00 */
[----:B------:R-:W-:Y:S01]  /*5d90*/  IMAD.MOV.U32 R13, RZ, RZ, RZ ;  /* 0x000000ffff0d7224 */ /* 0x000fe200078e00ff */
[----:B------:R-:W2:Y:S01]  /*5da0*/  LDCU.64 UR4, c[0x4][0x8] ;  /* 0x01000100ff0477ac */ /* 0x000ea20008000a00 */
[----:B-1----:R-:W-:Y:S01]  /*5db0*/  MOV R5, UR9 ;  /* 0x0000000900057c02 */ /* 0x002fe20008000f00 */
[----:B------:R-:W-:Y:S01]  /*5dc0*/  IMAD.U32 R4, RZ, RZ, UR8 ;  /* 0x00000008ff047e24 */ /* 0x000fe2000f8e00ff */
[----:B----4-:R-:W-:Y:S01]  /*5dd0*/  MOV R7, UR7 ;  /* 0x0000000700077c02 */ /* 0x010fe20008000f00 */
[----:B------:R-:W-:Y:S01]  /*5de0*/  IMAD.U32 R6, RZ, RZ, UR6 ;  /* 0x00000006ff067e24 */ /* 0x000fe2000f8e00ff */
[----:B--2---:R-:W-:Y:S01]  /*5df0*/  MOV R11, UR5 ;  /* 0x00000005000b7c02 */ /* 0x004fe20008000f00 */
[----:B------:R-:W-:Y:S02]  /*5e00*/  IMAD.U32 R10, RZ, RZ, UR4 ;  /* 0x00000004ff0a7e24 */ /* 0x000fe4000f8e00ff */
[----:B------:R-:W-:Y:S07]  /*5e10*/  LEPC R20, `(.L_x_83) ;  /* 0x000000001014794e */ /* 0x000fee0000000000 */
[----:B---3-5:R-:W-:Y:S05]  /*5e20*/  CALL.ABS.NOINC R14 ;  /* 0x000000000e007343 */ /* 0x028fea0003c00000 */
.L_x_83:
[----:B------:R-:W1:Y:S01]  /*5e30*/  LDCU.64 UR8, c[0x4][0x80] ;  /* 0x01001000ff0877ac */ /* 0x000e620008000a00 */
[----:B------:R-:W2:Y:S01]  /*5e40*/  LDC.64 R16, c[0x4][R16] ;  /* 0x0100000010107b82 */ /* 0x000ea20000000a00 */
[----:B------:R-:W-:Y:S02]  /*5e50*/  HFMA2 R12, -RZ, RZ, 0, 5.9604644775390625e-08 ;  /* 0x00000001ff0c7431 */ /* 0x000fe400000001ff */
[----:B------:R-:W-:Y:S02]  /*5e60*/  IMAD.MOV.U32 R8, RZ, RZ, 0x70 ;  /* 0x00000070ff087424 */ /* 0x000fe400078e00ff */
[----:B------:R-:W-:Y:S01]  /*5e70*/  IMAD.MOV.U32 R13, RZ, RZ, RZ ;  /* 0x000000ffff0d7224 */ /* 0x000fe200078e00ff */
[----:B------:R-:W3:Y:S01]  /*5e80*/  LDCU.64 UR6, c[0x4][0x88] ;  /* 0x01001100ff0677ac */ /* 0x000ee20008000a00 */
[----:B------:R-:W4:Y:S01]  /*5e90*/  LDCU.64 UR4, c[0x4][0x8] ;  /* 0x01000100ff0477ac */ /* 0x000f220008000a00 */
[----:B-1----:R-:W-:Y:S02]  /*5ea0*/  MOV R4, UR8 ;  /* 0x0000000800047c02 */ /* 0x002fe40008000f00 */
[----:B------:R-:W-:Y:S02]  /*5eb0*/  MOV R5, UR9 ;  /* 0x0000000900057c02 */ /* 0x000fe40008000f00 */
[----:B---3--:R-:W-:Y:S01]  /*5ec0*/  MOV R7, UR7 ;  /* 0x0000000700077c02 */ /* 0x008fe20008000f00 */
[----:B------:R-:W-:Y:S01]  /*5ed0*/  IMAD.U32 R6, RZ, RZ, UR6 ;  /* 0x00000006ff067e24 */ /* 0x000fe2000f8e00ff */
[----:B----4-:R-:W-:Y:S01]  /*5ee0*/  MOV R11, UR5 ;  /* 0x00000005000b7c02 */ /* 0x010fe20008000f00 */
[----:B------:R-:W-:Y:S02]  /*5ef0*/  IMAD.U32 R10, RZ, RZ, UR4 ;  /* 0x00000004ff0a7e24 */ /* 0x000fe4000f8e00ff */
[----:B------:R-:W-:Y:S07]  /*5f00*/  LEPC R20, `(.L_x_82) ;  /* 0x000000001014794e */ /* 0x000fee0000000000 */
[----:B--2---:R-:W-:Y:S05]  /*5f10*/  CALL.ABS.NOINC R16 ;  /* 0x0000000010007343 */ /* 0x004fea0003c00000 */
.L_x_82:
[----:B------:R-:W-:Y:S05]  /*5f20*/  BSYNC.RECONVERGENT B6 ;  /* 0x0000000000067941 */ /* 0x000fea0003800200 */
.L_x_81:
[----:B------:R-:W-:Y:S02]  /*5f30*/  R2UR UR6, R79 ;  /* 0x000000004f0672ca */ /* 0x000fe400000e0000 */
[----:B------:R-:W-:Y:S02]  /*5f40*/  R2UR UR5, R74 ;  /* 0x000000004a0572ca */ /* 0x000fe400000e0000 */
[----:B------:R-:W-:Y:S02]  /*5f50*/  R2UR UR4, R73 ;  /* 0x00000000490472ca */ /* 0x000fe400000e0000 */
[----:B------:R-:W-:Y:S02]  /*5f60*/  ISETP.NE.U32.AND P4, PT, R60, RZ, PT ;  /* 0x000000ff3c00720c */ /* 0x000fe40003f85070 */
[----:B------:R-:W-:Y:S02]  /*5f70*/  ISETP.NE.U32.AND P2, PT, RZ, UR54, PT ;  /* 0x00000036ff007c0c */ /* 0x000fe4000bf45070 */
[----:B------:R-:W-:Y:S02]  /*5f80*/  ISETP.NE.AND.EX P4, PT, R61, RZ, PT, P4 ;  /* 0x000000ff3d00720c */ /* 0x000fe40003f85340 */
[----:B------:R-:W-:Y:S01]  /*5f90*/  ISETP.NE.AND.EX P2, PT, RZ, UR55, PT, P2 ;  /* 0x00000037ff007c0c */ /* 0x000fe2000bf45320 */
[----:B------:R-:W-:Y:S02]  /*5fa0*/  UISETP.NE.AND UP2, UPT, UR6, URZ, UPT ;  /* 0x000000ff0600728c */ /* 0x000fe4000bf45270 */
[----:B------:R-:W-:Y:S04]  /*5fb0*/  UISETP.NE.U32.AND UP0, UPT, UR5, URZ, UPT ;  /* 0x000000ff0500728c */ /* 0x000fe8000bf05070 */
[----:B------:R-:W-:Y:S01]  /*5fc0*/  UISETP.NE.AND.EX UP1, UPT, UR4, URZ, UPT, UP0 ;  /* 0x000000ff0400728c */ /* 0x000fe2000bf25300 */
[----:B------:R-:W-:Y:S01]  /*5fd0*/  PLOP3.LUT P1, PT, PT, PT, UP2, 0x80, 0x8 ;  /* 0x000000000008781c */ /* 0x000fe20003f2f028 */
[----:B------:R-:W-:Y:S03]  /*5fe0*/  UPLOP3.LUT UP0, UPT, UPT, UPT, UPT, 0x40, 0x4 ;  /* 0x000000000004789c */ /* 0x000fe60003f0e870 */
[----:B------:R-:W-:Y:S06]  /*5ff0*/  @UP2 UPLOP3.LUT UP0, UPT, UPT, UPT, UP1, 0x80, 0x8 ;  /* 0x000000000008289c */ /* 0x000fec0003f0f010 */
[----:B------:R-:W-:Y:S01]  /*6000*/  PLOP3.LUT P0, PT, PT, PT, UP0, 0x80, 0x8 ;  /* 0x000000000008781c */ /* 0x000fe20003f0f008 */
[----:B------:R-:W-:Y:S01]  /*6010*/  @!UPT UIADD3 URZ, UPT, UPT, URZ, URZ, URZ ;  /* 0x000000fffffff290 */ /* 0x000fe2000fffe0ff */
[----:B------:R-:W-:Y:S11]  /*6020*/  BRA.U !UP1, `(.L_x_84) ;  /* 0x0000000109407547 */ /* 0x000ff6000b800000 */
[----:B------:R-:W-:Y:S01]  /*6030*/  UISETP.NE.U32.AND UP0, UPT, UR54, URZ, UPT ;  /* 0x000000ff3600728c */ /* 0x000fe2000bf05070 */
[----:B------:R-:W-:Y:S01]  /*6040*/  R2UR UR6, R74 ;  /* 0x000000004a0672ca */ /* 0x000fe200000e0000 */
[----:B------:R-:W1:Y:S01]  /*6050*/  LDCU.64 UR8, c[0x0][0x358] ;  /* 0x00006b00ff0877ac */ /* 0x000e620008000a00 */
[----:B------:R-:W-:Y:S02]  /*6060*/  HFMA2 R71, -RZ, RZ, 0, 5.9604644775390625e-08 ;  /* 0x00000001ff477431 */ /* 0x000fe400000001ff */
[----:B------:R-:W-:Y:S01]  /*6070*/  IMAD.MOV.U32 R0, RZ, RZ, 0x1 ;  /* 0x00000001ff007424 */ /* 0x000fe200078e00ff */
[----:B------:R-:W-:Y:S06]  /*6080*/  UISETP.NE.AND.EX UP0, UPT, UR55, URZ, UPT, UP0 ;  /* 0x000000ff3700728c */ /* 0x000fec000bf05300 */
[----:B------:R-:W-:Y:S05]  /*6090*/  PLOP3.LUT P3, PT, PT, PT, UP0, 0x80, 0x8 ;  /* 0x000000000008781c */ /* 0x000fea0003f6f008 */
[----:B------:R-:W2:Y:S01]  /*60a0*/  @UP0 LDCU.64 UR4, c[0x0][0x988] ;  /* 0x00013100ff0407ac */ /* 0x000ea20008000a00 */
[----:B------:R-:W-:Y:S07]  /*60b0*/  @UP0 UIMAD UR6, UR52, UR6, URZ ;  /* 0x00000006340602a4 */ /* 0x000fee000f8e02ff */
[----:B------:R-:W-:Y:S01]  /*60c0*/  @!P3 PRMT R71, R0, 0x7610, R71 ;  /* 0x000076100047b816 */ /* 0x000fe20000000047 */
[----:B--2---:R-:W-:Y:S06]  /*60d0*/  @UP0 UIMAD.WIDE UR4, UR6, 0x4, UR4 ;  /* 0x00000004060408a5 */ /* 0x004fec000f8e0204 */
[----:B------:R-:W-:Y:S02]  /*60e0*/  IMAD.U32 R4, RZ, RZ, UR4 ;  /* 0x00000004ff047e24 */ /* 0x000fe4000f8e00ff */
[----:B------:R-:W-:Y:S03]  /*60f0*/  IMAD.U32 R5, RZ, RZ, UR5 ;  /* 0x00000005ff057e24 */ /* 0x000fe6000f8e00ff */
[----:B------:R-:W2:Y:S02]  /*6100*/  @!UP0 LDCU UR4, c[0x0][0x980] ;  /* 0x00013000ff0487ac */ /* 0x000ea40008000800 */
[----:B-1---5:R1:W5:Y:S02]  /*6110*/  @P3 LDG.E R27, desc[UR8][R4.64] ;  /* 0x00000008041b3981 */ /* 0x022364000c1e1900 */
[----:B-12---:R-:W-:Y:S02]  /*6120*/  @!P3 MOV R27, UR4 ;  /* 0x00000004001bbc02 */ /* 0x006fe40008000f00 */
.L_x_84:
[----:B------:R-:W-:Y:S05]  /*6130*/  @!P4 BRA `(.L_x_85) ;  /* 0x000000000024c947 */ /* 0x000fea0003800000 */
[----:B------:R-:W-:Y:S01]  /*6140*/  ISETP.NE.U32.AND P3, PT, R42, RZ, PT ;  /* 0x000000ff2a00720c */ /* 0x000fe20003f65070 */
[----:B------:R-:W1:Y:S03]  /*6150*/  LDCU.64 UR4, c[0x0][0x358] ;  /* 0x00006b00ff0477ac */ /* 0x000e660008000a00 */
[----:B------:R-:W-:Y:S11]  /*6160*/  ISETP.NE.AND.EX P3, PT, R43, RZ, PT, P3 ;  /* 0x000000ff2b00720c */ /* 0x000ff60003f65330 */
[----:B------:R-:W-:Y:S02]  /*6170*/  @!UPT UIADD3 URZ, UPT, UPT, URZ, URZ, URZ ;  /* 0x000000fffffff290 */ /* 0x000fe4000fffe0ff */
[----:B------:R-:W2:Y:S01]  /*6180*/  @P3 LDC.64 R4, c[0x0][0x9a8] ;  /* 0x00026a00ff043b82 */ /* 0x000ea20000000a00 */
[----:B------:R-:W-:Y:S04]  /*6190*/  @P3 IMAD R0, R60, UR52, RZ ;  /* 0x000000343c003c24 */ /* 0x000fe8000f8e02ff */
[----:B--2---:R-:W-:Y:S05]  /*61a0*/  @P3 IMAD.WIDE R4, R0, 0x4, R4 ;  /* 0x0000000400043825 */ /* 0x004fea00078e0204 */
[----:B-1---5:R1:W5:Y:S02]  /*61b0*/  @P3 LDG.E R24, desc[UR4][R4.64] ;  /* 0x0000000404183981 */ /* 0x022364000c1e1900 */
[----:B-1----:R-:W2:Y:S02]  /*61c0*/  @!P3 LDC R24, c[0x0][0x9a0] ;  /* 0x00026800ff18bb82 */ /* 0x002ea40000000800 */
.L_x_85:
[----:B-----5:R-:W-:Y:S01]  /*61d0*/  FSETP.NEU.AND P3, PT, R27, RZ, PT ;  /* 0x000000ff1b00720b */ /* 0x020fe20003f6d000 */
[----:B------:R-:W1:Y:S01]  /*61e0*/  LDCU.128 UR12, c[0x0][0xb90] ;  /* 0x00017200ff0c77ac */ /* 0x000e620008000c00 */
[----:B------:R-:W-:Y:S01]  /*61f0*/  SEL R4, RZ, 0xffffffff, P2 ;  /* 0xffffffffff047807 */ /* 0x000fe20001000000 */
[----:B------:R-:W-:Y:S01]  /*6200*/  BSSY B1, `(.L_x_86) ;  /* 0x0000057000017945 */ /* 0x000fe20003800000 */
[----:B------:R-:W-:Y:S01]  /*6210*/  @P1 LOP3.LUT P2, RZ, R71, 0xff, RZ, 0xc0, !PT ;  /* 0x000000ff47ff1812 */ /* 0x000fe2000784c0ff */
[----:B------:R-:W-:Y:S01]  /*6220*/  IMAD.MOV.U32 R90, RZ, RZ, 0x1 ;  /* 0x00000001ff5a7424 */ /* 0x000fe200078e00ff */
[----:B------:R-:W-:Y:S01]  /*6230*/  @P1 SEL R3, RZ, 0xffffffff, P3 ;  /* 0xffffffffff031807 */ /* 0x000fe20001800000 */
[----:B------:R-:W-:Y:S01]  /*6240*/  IMAD.IADD R25, R23, 0x1, R2 ;  /* 0x0000000117197824 */ /* 0x000fe200078e0202 */
[----:B------:R-:W-:Y:S01]  /*6250*/  LOP3.LUT R67, R67, 0x1, RZ, 0x3c, !PT ;  /* 0x0000000143437812 */ /* 0x000fe200078e3cff */
[----:B------:R-:W3:Y:S01]  /*6260*/  LDCU UR11, c[0x0][0xba0] ;  /* 0x00017400ff0b77ac */ /* 0x000ee20008000800 */
[----:B------:R-:W-:Y:S01]  /*6270*/  @P0 SEL R3, R4, R3, !P2 ;  /* 0x0000000304030207 */ /* 0x000fe20005000000 */
[----:B------:R-:W-:Y:S01]  /*6280*/  IMAD R88, R69, -0x10, R82 ;  /* 0xfffffff045587824 */ /* 0x000fe200078e0252 */
[----:B------:R-:W-:Y:S01]  /*6290*/  LEA R89, R22, UR49, 0x3 ;  /* 0x0000003116597c11 */ /* 0x000fe2000f8e18ff */
[----:B------:R-:W-:Y:S01]  /*62a0*/  USHF.L.U32 UR8, UR51, 0x7, URZ ;  /* 0x0000000733087899 */ /* 0x000fe200080006ff */
[----:B------:R-:W-:Y:S01]  /*62b0*/  @P1 LOP3.LUT R3, R3, 0x1, RZ, 0xc0, !PT ;  /* 0x0000000103031812 */ /* 0x000fe200078ec0ff */
[----:B------:R-:W-:Y:S01]  /*62c0*/  IMAD.MOV.U32 R91, RZ, RZ, RZ ;  /* 0x000000ffff5b7224 */ /* 0x000fe200078e00ff */
[----:B------:R-:W-:Y:S02]  /*62d0*/  SHF.L.U32 R0, R66, 0x1f, RZ ;  /* 0x0000001f42007819 */ /* 0x000fe400000006ff */
[----:B------:R-:W-:Y:S02]  /*62e0*/  CS2R R46, SRZ ;  /* 0x00000000002e7805 */ /* 0x000fe4000001ff00 */
[----:B------:R-:W-:Y:S01]  /*62f0*/  ISETP.NE.U32.OR P5, PT, R3, 0x1, !P1 ;  /* 0x000000010300780c */ /* 0x000fe20004fa5470 */
[----:B------:R-:W-:Y:S01]  /*6300*/  IMAD.U32 R85, RZ, RZ, UR8 ;  /* 0x00000008ff557e24 */ /* 0x000fe2000f8e00ff */
[----:B------:R-:W-:Y:S02]  /*6310*/  R2UR UR4, R77 ;  /* 0x000000004d0472ca */ /* 0x000fe400000e0000 */
[----:B------:R-:W-:Y:S02]  /*6320*/  CS2R R44, SRZ ;  /* 0x00000000002c7805 */ /* 0x000fe4000001ff00 */
[----:B------:R-:W-:Y:S02]  /*6330*/  R2UR UR6, R76 ;  /* 0x000000004c0672ca */ /* 0x000fe400000e0000 */
[----:B------:R-:W-:Y:S02]  /*6340*/  CS2R R50, SRZ ;  /* 0x0000000000327805 */ /* 0x000fe4000001ff00 */
[----:B------:R-:W-:Y:S02]  /*6350*/  R2UR UR10, R78 ;  /* 0x000000004e0a72ca */ /* 0x000fe400000e0000 */
[----:B------:R-:W-:Y:S02]  /*6360*/  CS2R R48, SRZ ;  /* 0x0000000000307805 */ /* 0x000fe4000001ff00 */
[----:B------:R-:W-:Y:S02]  /*6370*/  R2UR UR9, R75 ;  /* 0x000000004b0972ca */ /* 0x000fe400000e0000 */
[----:B------:R-:W-:Y:S02]  /*6380*/  CS2R R54, SRZ ;  /* 0x0000000000367805 */ /* 0x000fe4000001ff00 */
[----:B------:R-:W-:Y:S02]  /*6390*/  PLOP3.LUT P2, PT, PT, PT, UP1, 0x80, 0x8 ;  /* 0x000000000008781c */ /* 0x000fe40003f4f018 */
[----:B------:R-:W-:Y:S02]  /*63a0*/  CS2R R52, SRZ ;  /* 0x0000000000347805 */ /* 0x000fe4000001ff00 */
[----:B------:R-:W-:Y:S02]  /*63b0*/  LOP3.LUT P4, R86, R71, 0xff, RZ, 0xc0, !PT ;  /* 0x000000ff47567812 */ /* 0x000fe4000788c0ff */
[----:B------:R-:W-:Y:S02]  /*63c0*/  CS2R R58, SRZ ;  /* 0x00000000003a7805 */ /* 0x000fe4000001ff00 */
[----:B------:R-:W-:Y:S01]  /*63d0*/  @P5 SHF.L.U32 R7, R67, 0x1f, RZ ;  /* 0x0000001f43075819 */ /* 0x000fe200000006ff */
[----:B------:R-:W-:Y:S01]  /*63e0*/  UIMAD.WIDE.U32 UR4, UR8, UR4, URZ ;  /* 0x00000004080472a5 */ /* 0x000fe2000f8e00ff */
[----:B------:R-:W-:Y:S02]  /*63f0*/  SEL R3, RZ, 0xffffffff, P3 ;  /* 0xffffffffff037807 */ /* 0x000fe40001800000 */
[----:B------:R-:W-:Y:S01]  /*6400*/  CS2R R56, SRZ ;  /* 0x0000000000387805 */ /* 0x000fe2000001ff00 */
[----:B------:R-:W4:Y:S01]  /*6410*/  @P5 SYNCS.PHASECHK.TRANS64.TRYWAIT P1, [UR49+0x80], R7 ;  /* 0x00008007ff0055a7 */ /* 0x000f220008021131 */
[----:B------:R-:W-:Y:S01]  /*6420*/  UISETP.NE.AND UP0, UPT, UR10, 0x1, UPT ;  /* 0x000000010a00788c */ /* 0x000fe2000bf05270 */
[----:B------:R-:W-:Y:S01]  /*6430*/  P2R R87, PR, RZ, 0x20 ;  /* 0x00000020ff577803 */ /* 0x000fe20000000000 */
[----:B------:R-:W-:Y:S01]  /*6440*/  USHF.R.U32.HI UR5, URZ, UR6, UR5 ;  /* 0x00000006ff057299 */ /* 0x000fe20008011605 */
[----:B------:R-:W-:Y:S03]  /*6450*/  @P2 SEL R3, R4, R3, !P4 ;  /* 0x0000000304032207 */ /* 0x000fe60006000000 */
[----:B------:R-:W-:Y:S02]  /*6460*/  USEL UR5, UR8, UR5, !UP0 ;  /* 0x0000000508057287 */ /* 0x000fe4000c000000 */
[----:B------:R-:W-:Y:S01]  /*6470*/  UISETP.NE.AND UP0, UPT, UR9, 0x1, UPT ;  /* 0x000000010900788c */ /* 0x000fe2000bf05270 */
[----:B------:R-:W-:Y:S03]  /*6480*/  LOP3.LUT R3, R3, 0x1, RZ, 0xc0, !PT ;  /* 0x0000000103037812 */ /* 0x000fe600078ec0ff */
[----:B------:R-:W-:Y:S02]  /*6490*/  IMAD R6, RZ, RZ, -UR5 ;  /* 0x80000005ff067e24 */ /* 0x000fe4000f8e02ff */
[----:B------:R-:W-:Y:S01]  /*64a0*/  IMAD.U32 R84, RZ, RZ, UR5 ;  /* 0x00000005ff547e24 */ /* 0x000fe2000f8e00ff */
[----:B------:R2:W2:Y:S01]  /*64b0*/  SYNCS.PHASECHK.TRANS64.TRYWAIT P0, [R89+URZ+0xe0], R0 ;  /* 0x0000e000590075a7 */ /* 0x0004a200080011ff */
[----:B-1----:R-:W-:Y:S01]  /*64c0*/  UIMAD.WIDE.U32 UR6, UR5, UR12, URZ ;  /* 0x0000000c050672a5 */ /* 0x002fe2000f8e00ff */
[----:B------:R-:W-:Y:S06]  /*64d0*/  IMAD R85, R6, UR10, R85 ;  /* 0x0000000a06557c24 */ /* 0x000fec000f8e0255 */
[----:B------:R-:W-:Y:S02]  /*64e0*/  UMOV UR4, UR7 ;  /* 0x0000000700047c82 */ /* 0x000fe40008000000 */
[----:B------:R-:W-:Y:S04]  /*64f0*/  USHF.R.U32.HI UR4, URZ, UR13, UR4 ;  /* 0x0000000dff047299 */ /* 0x000fe80008011604 */
[----:B------:R-:W-:Y:S02]  /*6500*/  USEL UR4, UR5, UR4, !UP0 ;  /* 0x0000000405047287 */ /* 0x000fe4000c000000 */
[----:B------:R-:W-:Y:S02]  /*6510*/  UISETP.NE.AND UP0, UPT, UR14, 0x1, UPT ;  /* 0x000000010e00788c */ /* 0x000fe4000bf05270 */
[----:B------:R-:W-:Y:S02]  /*6520*/  UIMAD.WIDE.U32 UR6, UR4, UR15, URZ ;  /* 0x0000000f040672a5 */ /* 0x000fe4000f8e00ff */
[----:B------:R-:W-:Y:S02]  /*6530*/  IMAD.U32 R83, RZ, RZ, UR4 ;  /* 0x00000004ff537e24 */ /* 0x000fe4000f8e00ff */
[----:B------:R-:W-:Y:S01]  /*6540*/  PLOP3.LUT P2, PT, PT, PT, UP0, 0x80, 0x8 ;  /* 0x000000000008781c */ /* 0x000fe20003f4f008 */
[----:B------:R-:W-:Y:S02]  /*6550*/  IMAD R5, RZ, RZ, -UR4 ;  /* 0x80000004ff057e24 */ /* 0x000fe4000f8e02ff */
[----:B------:R-:W-:Y:S01]  /*6560*/  UMOV UR6, UR7 ;  /* 0x0000000700067c82 */ /* 0x000fe20008000000 */
[----:B------:R-:W-:Y:S01]  /*6570*/  IMAD.U32 R81, RZ, RZ, UR4 ;  /* 0x00000004ff517e24 */ /* 0x000fe2000f8e00ff */
[----:B---3--:R-:W-:Y:S01]  /*6580*/  USHF.R.U32.HI UR6, URZ, UR11, UR6 ;  /* 0x0000000bff067299 */ /* 0x008fe20008011606 */
[----:B------:R-:W-:Y:S05]  /*6590*/  IMAD R84, R5, UR9, R84 ;  /* 0x0000000905547c24 */ /* 0x000fea000f8e0254 */
[----:B------:R-:W-:Y:S02]  /*65a0*/  SEL R83, R83, UR6, !P2 ;  /* 0x0000000653537c07 */ /* 0x000fe4000d000000 */
[----:B------:R-:W-:Y:S03]  /*65b0*/  ISETP.NE.U32.AND P2, PT, R3, 0x1, PT ;  /* 0x000000010300780c */ /* 0x000fe60003f45070 */
[----:B------:R-:W-:Y:S01]  /*65c0*/  IMAD.MOV R4, RZ, RZ, -R83 ;  /* 0x000000ffff047224 */ /* 0x000fe200078e0a53 */
[----:B------:R-:W-:Y:S03]  /*65d0*/  P2R R92, PR, RZ, 0x4 ;  /* 0x00000004ff5c7803 */ /* 0x000fe60000000000 */
[----:B------:R-:W-:Y:S01]  /*65e0*/  IMAD R81, R4, UR14, R81 ;  /* 0x0000000e04517c24 */ /* 0x000fe2000f8e0251 */
[----:B----4-:R-:W-:Y:S01]  /*65f0*/  @P5 SEL R90, RZ, 0x1, !P1 ;  /* 0x00000001ff5a5807 */ /* 0x010fe20004800000 */
[----:B------:R-:W-:Y:S06]  /*6600*/  @!P5 BRA `(.L_x_87) ;  /* 0x000000000058d947 */ /* 0x000fec0003800000 */
[----:B------:R-:W-:Y:S01]  /*6610*/  IMAD.MOV.U32 R47, RZ, RZ, RZ ;  /* 0x000000ffff2f7224 */ /* 0x000fe200078e00ff */
[----:B------:R-:W-:Y:S01]  /*6620*/  ISETP.NE.AND P1, PT, R90, RZ, PT ;  /* 0x000000ff5a00720c */ /* 0x000fe20003f25270 */
[----:B------:R-:W-:Y:S01]  /*6630*/  BSSY B0, `(.L_x_88) ;  /* 0x000000c000007945 */ /* 0x000fe20003800000 */
[----:B------:R-:W-:Y:S02]  /*6640*/  CS2R R58, SRZ ;  /* 0x00000000003a7805 */ /* 0x000fe4000001ff00 */
[----:B------:R-:W-:Y:S02]  /*6650*/  CS2R R56, SRZ ;  /* 0x0000000000387805 */ /* 0x000fe4000001ff00 */
[----:B------:R-:W-:Y:S02]  /*6660*/  CS2R R54, SRZ ;  /* 0x0000000000367805 */ /* 0x000fe4000001ff00 */
[----:B------:R-:W-:Y:S02]  /*6670*/  CS2R R52, SRZ ;  /* 0x0000000000347805 */ /* 0x000fe4000001ff00 */
[----:B------:R-:W-:Y:S02]  /*6680*/  CS2R R50, SRZ ;  /* 0x0000000000327805 */ /* 0x000fe4000001ff00 */
[----:B------:R-:W-:Y:S02]  /*6690*/  CS2R R48, SRZ ;  /* 0x0000000000307805 */ /* 0x000fe4000001ff00 */
[----:B------:R-:W-:Y:S01]  /*66a0*/  CS2R R44, SRZ ;  /* 0x00000000002c7805 */ /* 0x000fe2000001ff00 */
[----:B------:R-:W-:Y:S06]  /*66b0*/  @P1 BRA `(.L_x_89) ;  /* 0x00000000000c1947 */ /* 0x000fec0003800000 */
[----:B------:R-:W-:Y:S04]  /*66c0*/  SHF.L.U32 R3, R67, 0x1f, RZ ;  /* 0x0000001f43037819 */ /* 0x000fe800000006ff */
[----:B------:R-:W1:Y:S02]  /*66d0*/  SYNCS.PHASECHK.TRANS64.TRYWAIT P1, [UR49+0x80], R3 ;  /* 0x00008003ff0075a7 */ /* 0x000e640008021131 */
[----:B-1----:R-:W-:Y:S05]  /*66e0*/  @!P1 BRA `(.L_x_90) ;  /* 0x0000003000989947 */ /* 0x002fea0003800000 */
.L_x_89:
[----:B------:R-:W-:Y:S05]  /*66f0*/  BSYNC B0 ;  /* 0x0000000000007941 */ /* 0x000fea0003800000 */
.L_x_88:
[----:B------:R-:W-:Y:S01]  /*6700*/  ISETP.NE.AND P1, PT, R92, RZ, PT ;  /* 0x000000ff5c00720c */ /* 0x000fe20003f25270 */
[----:B------:R-:W-:Y:S11]  /*6710*/  HFMA2 R91, -RZ, RZ, 0, 5.9604644775390625e-08 ;  /* 0x00000001ff5b7431 */ /* 0x000ff600000001ff */
[----:B------:R-:W-:Y:S01]  /*6720*/  @!UPT UIADD3 URZ, UPT, UPT, URZ, URZ, URZ ;  /* 0x000000fffffff290 */ /* 0x000fe2000fffe0ff */
[----:B------:R3:W4:Y:S04]  /*6730*/  @P1 LDS.128 R56, [R68] ;  /* 0x0000000044381984 */ /* 0x0007280000000c00 */
[----:B------:R3:W1:Y:S04]  /*6740*/  @P1 LDS.128 R52, [R82+0x10] ;  /* 0x0000100052341984 */ /* 0x0006680000000c00 */
[----:B------:R3:W1:Y:S04]  /*6750*/  @P1 LDS.128 R48, [R80+0x20] ;  /* 0x0000200050301984 */ /* 0x0006680000000c00 */
[----:B------:R3:W1:Y:S02]  /*6760*/  @P1 LDS.128 R44, [R88+0x30] ;  /* 0x00003000582c1984 */ /* 0x0006640000000c00 */
.L_x_87:
[----:B------:R-:W-:Y:S05]  /*6770*/  BSYNC B1 ;  /* 0x0000000000017941 */ /* 0x000fea0003800000 */
.L_x_86:
[----:B-1----:R-:W-:Y:S04]  /*6780*/  SHF.R.U32.HI R3, RZ, 0x15, R25 ;  /* 0x00000015ff037819 */ /* 0x002fe80000011619 */
[----:B------:R-:W-:Y:S01]  /*6790*/  LOP3.LUT P1, RZ, R3, 0x3, R72, 0x48, !PT ;  /* 0x0000000303ff7812 */ /* 0x000fe20007824848 */
[----:B------:R-:W-:Y:S01]  /*67a0*/  @!UPT UIADD3 URZ, UPT, UPT, URZ, URZ, URZ ;  /* 0x000000fffffff290 */ /* 0x000fe2000fffe0ff */
[----:B--2---:R-:W-:Y:S11]  /*67b0*/  @P0 BRA `(.L_x_91) ;  /* 0x0000000000080947 */ /* 0x004ff60003800000 */
[----:B------:R-:W1:Y:S02]  /*67c0*/  SYNCS.PHASECHK.TRANS64.TRYWAIT P0, [R89+URZ+0xe0], R0 ;  /* 0x0000e000590075a7 */ /* 0x000e6400080011ff */
[----:B-1----:R-:W-:Y:S05]  /*67d0*/  @!P0 BRA `(.L_x_92) ;  /* 0x0000003000748947 */ /* 0x002fea0003800000 */
.L_x_91:
[----:B------:R-:W-:Y:S05]  /*67e0*/  @!P1 BRA `(.L_x_93) ;  /* 0x0000000000409947 */ /* 0x000fea0003800000 */
[----:B------:R-:W2:Y:S01]  /*67f0*/  LDCU.64 UR8, c[0x4][0x70] ;  /* 0x01000e00ff0877ac */ /* 0x000ea20008000a00 */
[----:B------:R-:W-:Y:S01]  /*6800*/  MOV R3, 0x0 ;  /* 0x0000000000037802 */ /* 0x000fe20000000f00 */
[----:B------:R-:W-:Y:S02]  /*6810*/  HFMA2 R12, -RZ, RZ, 0, 5.9604644775390625e-08 ;  /* 0x00000001ff0c7431 */ /* 0x000fe400000001ff */
[----:B------:R-:W-:Y:S02]  /*6820*/  IMAD.MOV.U32 R8, RZ, RZ, 0x192 ;  /* 0x00000192ff087424 */ /* 0x000fe400078e00ff */
[----:B------:R-:W-:Y:S01]  /*6830*/  IMAD.MOV.U32 R13, RZ, RZ, RZ ;  /* 0x000000ffff0d7224 */ /* 0x000fe200078e00ff */
[----:B------:R-:W5:Y:S01]  /*6840*/  LDCU.64 UR6, c[0x4][0x78] ;  /* 0x01000f00ff0677ac */ /* 0x000f620008000a00 */
[----:B------:R-:W1:Y:S01]  /*6850*/  LDC.64 R2, c[0x4][R3] ;  /* 0x0100000003027b82 */ /* 0x000e620000000a00 */
[----:B------:R-:W3:Y:S01]  /*6860*/  LDCU.64 UR4, c[0x4][0x10] ;  /* 0x01000200ff0477ac */ /* 0x000ee20008000a00 */
[----:B--2---:R-:W-:Y:S01]  /*6870*/  MOV R5, UR9 ;  /* 0x0000000900057c02 */ /* 0x004fe20008000f00 */
[----:B------:R-:W-:Y:S01]  /*6880*/  IMAD.U32 R4, RZ, RZ, UR8 ;  /* 0x00000008ff047e24 */ /* 0x000fe2000f8e00ff */
[----:B-----5:R-:W-:Y:S01]  /*6890*/  MOV R7, UR7 ;  /* 0x0000000700077c02 */ /* 0x020fe20008000f00 */
[----:B------:R-:W-:Y:S01]  /*68a0*/  IMAD.U32 R6, RZ, RZ, UR6 ;  /* 0x00000006ff067e24 */ /* 0x000fe2000f8e00ff */
[----:B---3--:R-:W-:Y:S01]  /*68b0*/  MOV R11, UR5 ;  /* 0x00000005000b7c02 */ /* 0x008fe20008000f00 */
[----:B------:R-:W-:Y:S02]  /*68c0*/  IMAD.U32 R10, RZ, RZ, UR4 ;  /* 0x00000004ff0a7e24 */ /* 0x000fe4000f8e00ff */
[----:B------:R-:W-:Y:S07]  /*68d0*/  LEPC R20, `(.L_x_93) ;  /* 0x000000001014794e */ /* 0x000fee0000000000 */
[----:B-1--4-:R-:W-:Y:S05]  /*68e0*/  CALL.ABS.NOINC R2 ;  /* 0x0000000002007343 */ /* 0x012fea0003c00000 */
.L_x_93:
[----:B----4-:R-:W-:Y:S01]  /*68f0*/  LOP3.LUT R20, R56, 0xffffe000, RZ, 0xc0, !PT ;  /* 0xffffe00038147812 */ /* 0x010fe200078ec0ff */
[----:B------:R-:W-:Y:S05]  /*6900*/  WARPSYNC.ALL ;  /* 0x0000000000007948 */ /* 0x000fea0003800000 */
[----:B------:R-:W-:Y:S01]  /*6910*/  R2UR UR4, R25 ;  /* 0x00000000190472ca */ /* 0x000fe200000e0000 */
[----:B------:R-:W-:Y:S01]  /*6920*/  BSSY.RECONVERGENT B0, `(.L_x_94) ;  /* 0x000005b000007945 */ /* 0x000fe20003800200 */
[----:B------:R-:W-:Y:S02]  /*6930*/  LOP3.LUT R21, R57, 0xffffe000, RZ, 0xc0, !PT ;  /* 0xffffe00039157812 */ /* 0x000fe400078ec0ff */
[----:B------:R-:W-:Y:S02]  /*6940*/  LOP3.LUT R26, R58, 0xffffe000, RZ, 0xc0, !PT ;  /* 0xffffe0003a1a7812 */ /* 0x000fe400078ec0ff */
[----:B------:R-:W-:Y:S02]  /*6950*/  LOP3.LUT R33, R52, 0xffffe000, RZ, 0xc0, !PT ;  /* 0xffffe00034217812 */ /* 0x000fe400078ec0ff */
[----:B------:R-:W-:Y:S05]  /*6960*/  ISETP.NE.AND P0, PT, R70, RZ, PT ;  /* 0x000000ff4600720c */ /* 0x000fea0003f05270 */
[----:B------:R-:W1:Y:S02]  /*6970*/  LDTM.x16 R4, tmem[UR4] ;  /* 0x00000004000479ee */ /* 0x000e640008240000 */
[C---:B-1----:R-:W-:Y:S01]  /*6980*/  FMUL R0, R24.reuse, R4 ;  /* 0x0000000418007220 */ /* 0x042fe20000400000 */
[C---:B------:R-:W-:Y:S01]  /*6990*/  FMUL R2, R24.reuse, R5 ;  /* 0x0000000518027220 */ /* 0x040fe20000400000 */
[C---:B------:R-:W-:Y:S01]  /*69a0*/  FMUL R3, R24.reuse, R6 ;  /* 0x0000000618037220 */ /* 0x040fe20000400000 */
[----:B------:R-:W-:Y:S01]  /*69b0*/  FMUL R7, R24, R7 ;  /* 0x0000000718077220 */ /* 0x000fe20000400000 */
[----:B------:R-:W-:Y:S01]  /*69c0*/  FFMA R28, R27, R20, R0 ;  /* 0x000000141b1c7223 */ /* 0x000fe20000000000 */
[----:B------:R-:W-:Y:S01]  /*69d0*/  LOP3.LUT R20, R59, 0xffffe000, RZ, 0xc0, !PT ;  /* 0xffffe0003b147812 */ /* 0x000fe200078ec0ff */
[C---:B------:R-:W-:Y:S01]  /*69e0*/  FFMA R29, R27.reuse, R21, R2 ;  /* 0x000000151b1d7223 */ /* 0x040fe20000000002 */
[----:B------:R-:W-:Y:S01]  /*69f0*/  LOP3.LUT R21, R54, 0xffffe000, RZ, 0xc0, !PT ;  /* 0xffffe00036157812 */ /* 0x000fe200078ec0ff */
[----:B------:R-:W-:Y:S01]  /*6a00*/  FFMA R30, R27, R26, R3 ;  /* 0x0000001a1b1e7223 */ /* 0x000fe20000000003 */
[----:B------:R-:W-:Y:S01]  /*6a10*/  LOP3.LUT R26, R53, 0xffffe000, RZ, 0xc0, !PT ;  /* 0xffffe000351a7812 */ /* 0x000fe200078ec0ff */
[----:B------:R-:W-:Y:S01]  /*6a20*/  FFMA R31, R27, R20, R7 ;  /* 0x000000141b1f7223 */ /* 0x000fe20000000007 */
[----:B------:R-:W-:Y:S01]  /*6a30*/  LOP3.LUT R20, R55, 0xffffe000, RZ, 0xc0, !PT ;  /* 0xffffe00037147812 */ /* 0x000fe200078ec0ff */
[C---:B------:R-:W-:Y:S01]  /*6a40*/  FMUL R4, R24.reuse, R8 ;  /* 0x0000000818047220 */ /* 0x040fe20000400000 */
[----:B------:R-:W-:Y:S01]  /*6a50*/  F2FP.TF32.F32.PACK_B R28, R28 ;  /* 0x0000001cff1c723e */ /* 0x000fe200024050ff */
[C---:B------:R-:W-:Y:S01]  /*6a60*/  FMUL R5, R24.reuse, R9 ;  /* 0x0000000918057220 */ /* 0x040fe20000400000 */
[----:B------:R-:W-:Y:S01]  /*6a70*/  F2FP.TF32.F32.PACK_B R29, R29 ;  /* 0x0000001dff1d723e */ /* 0x000fe200024050ff */
[C---:B------:R-:W-:Y:S01]  /*6a80*/  FMUL R6, R24.reuse, R10 ;  /* 0x0000000a18067220 */ /* 0x040fe20000400000 */
[----:B------:R-:W-:Y:S01]  /*6a90*/  FMUL R11, R24, R11 ;  /* 0x0000000b180b7220 */ /* 0x000fe20000400000 */
[----:B------:R-:W-:Y:S01]  /*6aa0*/  F2FP.TF32.F32.PACK_B R30, R30 ;  /* 0x0000001eff1e723e */ /* 0x000fe200024050ff */
[C---:B------:R-:W-:Y:S01]  /*6ab0*/  FFMA R4, R27.reuse, R33, R4 ;  /* 0x000000211b047223 */ /* 0x040fe20000000004 */
[----:B------:R-:W-:Y:S01]  /*6ac0*/  F2FP.TF32.F32.PACK_B R31, R31 ;  /* 0x0000001fff1f723e */ /* 0x000fe200024050ff */
[C---:B------:R-:W-:Y:S01]  /*6ad0*/  FFMA R5, R27.reuse, R26, R5 ;  /* 0x0000001a1b057223 */ /* 0x040fe20000000005 */
[C---:B------:R-:W-:Y:S01]  /*6ae0*/  FFMA R6, R27.reuse, R21, R6 ;  /* 0x000000151b067223 */ /* 0x040fe20000000006 */
[----:B------:R-:W-:Y:S01]  /*6af0*/  FFMA R7, R27, R20, R11 ;  /* 0x000000141b077223 */ /* 0x000fe2000000000b */
[----:B------:R-:W-:Y:S01]  /*6b00*/  LOP3.LUT R33, R48, 0xffffe000, RZ, 0xc0, !PT ;  /* 0xffffe00030217812 */ /* 0x000fe200078ec0ff */
[----:B------:R1:W-:Y:S01]  /*6b10*/  STS.128 [R68], R28 ;  /* 0x0000001c44007388 */ /* 0x0003e20000000c00 */
[----:B------:R-:W-:Y:S01]  /*6b20*/  LOP3.LUT R26, R49, 0xffffe000, RZ, 0xc0, !PT ;  /* 0xffffe000311a7812 */ /* 0x000fe200078ec0ff */
[C---:B------:R-:W-:Y:S01]  /*6b30*/  FMUL R8, R24.reuse, R12 ;  /* 0x0000000c18087220 */ /* 0x040fe20000400000 */
[----:B------:R-:W-:Y:S01]  /*6b40*/  FMUL R9, R24, R13 ;  /* 0x0000000d18097220 */ /* 0x000fe20000400000 */
[----:B------:R-:W-:Y:S01]  /*6b50*/  LOP3.LUT R21, R50, 0xffffe000, RZ, 0xc0, !PT ;  /* 0xffffe00032157812 */ /* 0x000fe200078ec0ff */
[C---:B------:R-:W-:Y:S01]  /*6b60*/  FMUL R10, R24.reuse, R14 ;  /* 0x0000000e180a7220 */ /* 0x040fe20000400000 */
[----:B------:R-:W-:Y:S01]  /*6b70*/  LOP3.LUT R20, R51, 0xffffe000, RZ, 0xc0, !PT ;  /* 0xffffe00033147812 */ /* 0x000fe200078ec0ff */
[----:B------:R-:W-:Y:S01]  /*6b80*/  FMUL R15, R24, R15 ;  /* 0x0000000f180f7220 */ /* 0x000fe20000400000 */
[----:B------:R-:W-:Y:S01]  /*6b90*/  F2FP.TF32.F32.PACK_B R4, R4 ;  /* 0x00000004ff04723e */ /* 0x000fe200024050ff */
[C---:B------:R-:W-:Y:S01]  /*6ba0*/  FFMA R8, R27.reuse, R33, R8 ;  /* 0x000000211b087223 */ /* 0x040fe20000000008 */
[----:B------:R-:W-:Y:S01]  /*6bb0*/  F2FP.TF32.F32.PACK_B R5, R5 ;  /* 0x00000005ff05723e */ /* 0x000fe200024050ff */
[C---:B------:R-:W-:Y:S01]  /*6bc0*/  FFMA R9, R27.reuse, R26, R9 ;  /* 0x0000001a1b097223 */ /* 0x040fe20000000009 */
[----:B------:R-:W-:Y:S01]  /*6bd0*/  F2FP.TF32.F32.PACK_B R6, R6 ;  /* 0x00000006ff06723e */ /* 0x000fe200024050ff */
[C---:B------:R-:W-:Y:S01]  /*6be0*/  FFMA R10, R27.reuse, R21, R10 ;  /* 0x000000151b0a7223 */ /* 0x040fe2000000000a */
[----:B------:R-:W-:Y:S01]  /*6bf0*/  F2FP.TF32.F32.PACK_B R7, R7 ;  /* 0x00000007ff07723e */ /* 0x000fe200024050ff */
[----:B------:R-:W-:Y:S01]  /*6c00*/  FFMA R11, R27, R20, R15 ;  /* 0x000000141b0b7223 */ /* 0x000fe2000000000f */
[----:B------:R-:W-:Y:S01]  /*6c10*/  LOP3.LUT R33, R44, 0xffffe000, RZ, 0xc0, !PT ;  /* 0xffffe0002c217812 */ /* 0x000fe200078ec0ff */
[C---:B------:R-:W-:Y:S01]  /*6c20*/  FMUL R12, R24.reuse, R16 ;  /* 0x00000010180c7220 */ /* 0x040fe20000400000 */
[----:B------:R-:W-:Y:S01]  /*6c30*/  LOP3.LUT R26, R45, 0xffffe000, RZ, 0xc0, !PT ;  /* 0xffffe0002d1a7812 */ /* 0x000fe200078ec0ff */
[----:B------:R1:W-:Y:S01]  /*6c40*/  STS.128 [R82+0x10], R4 ;  /* 0x0000100452007388 */ /* 0x0003e20000000c00 */
        /* <DEDUP_REMOVED lines=13> */
[----:B------:R-:W-:Y:S02]  /*6d20*/  F2FP.TF32.F32.PACK_B R12, R12 ;  /* 0x0000000cff0c723e */ /* 0x000fe400024050ff */
[----:B------:R-:W-:Y:S01]  /*6d30*/  F2FP.TF32.F32.PACK_B R13, R13 ;  /* 0x0000000dff0d723e */ /* 0x000fe200024050ff */
[----:B------:R1:W-:Y:S01]  /*6d40*/  STS.128 [R80+0x20], R8 ;  /* 0x0000200850007388 */ /* 0x0003e20000000c00 */
[----:B------:R-:W-:Y:S02]  /*6d50*/  F2FP.TF32.F32.PACK_B R14, R14 ;  /* 0x0000000eff0e723e */ /* 0x000fe400024050ff */
[----:B------:R-:W-:Y:S05]  /*6d60*/  F2FP.TF32.F32.PACK_B R15, R15 ;  /* 0x0000000fff0f723e */ /* 0x000fea00024050ff */
[----:B------:R1:W-:Y:S01]  /*6d70*/  STS.128 [R88+0x30], R12 ;  /* 0x0000300c58007388 */ /* 0x0003e20000000c00 */
[----:B------:R-:W-:Y:S01]  /*6d80*/  @!PT LDS RZ, [RZ] ;  /* 0x00000000fffff984 */ /* 0x000fe20000000800 */
[----:B------:R-:W-:Y:S01]  /*6d90*/  @!PT LDS RZ, [RZ] ;  /* 0x00000000fffff984 */ /* 0x000fe20000000800 */
[----:B------:R-:W-:Y:S01]  /*6da0*/  @!PT LDS RZ, [RZ] ;  /* 0x00000000fffff984 */ /* 0x000fe20000000800 */
[----:B------:R-:W-:Y:S01]  /*6db0*/  @!PT LDS RZ, [RZ] ;  /* 0x00000000fffff984 */ /* 0x000fe20000000800 */
[----:B------:R2:W-:Y:S07]  /*6dc0*/  MEMBAR.ALL.CTA ;  /* 0x0000000000007992 */ /* 0x0005ee0000008000 */
[----:B--2---:R-:W2:Y:S02]  /*6dd0*/  FENCE.VIEW.ASYNC.S ;  /* 0x00000000000073c6 */ /* 0x004ea40000000000 */
[----:B--2---:R-:W-:Y:S06]  /*6de0*/  BAR.SYNC.DEFER_BLOCKING 0x1, 0x80 ;  /* 0x0042000000007b1d */ /* 0x004fec0000010000 */
[----:B------:R-:W-:Y:S05]  /*6df0*/  @P0 BRA `(.L_x_95) ;  /* 0x0000000000340947 */ /* 0x000fea0003800000 */
[----:B------:R-:W2:Y:S01]  /*6e00*/  LDCU.64 UR6, c[0x0][0x348] ;  /* 0x00006900ff0677ac */ /* 0x000ea20008000a00 */
[----:B------:R-:W-:Y:S02]  /*6e10*/  R2UR UR42, R85 ;  /* 0x00000000552a72ca */ /* 0x000fe400000e0000 */
[----:B------:R-:W-:Y:S01]  /*6e20*/  R2UR UR43, R84 ;  /* 0x00000000542b72ca */ /* 0x000fe200000e0000 */
[----:B------:R-:W-:Y:S01]  /*6e30*/  UIADD3 UR4, UPT, UPT, UR49, 0x200, URZ ;  /* 0x0000020031047890 */ /* 0x000fe2000fffe0ff */
[----:B------:R-:W-:Y:S02]  /*6e40*/  R2UR UR44, R81 ;  /* 0x00000000512c72ca */ /* 0x000fe400000e0000 */
[----:B------:R-:W-:Y:S03]  /*6e50*/  R2UR UR45, R83 ;  /* 0x00000000532d72ca */ /* 0x000fe600000e0000 */
[----:B------:R-:W-:Y:S05]  /*6e60*/  IMAD.U32 R62, RZ, RZ, UR4 ;  /* 0x00000004ff3e7e24 */ /* 0x000fea000f8e00ff */
[----:B------:R-:W-:Y:S01]  /*6e70*/  R2UR UR40, R62 ;  /* 0x000000003e2872ca */ /* 0x000fe200000e0000 */
[----:B--2---:R-:W-:Y:S04]  /*6e80*/  UIADD3 UR4, UP0, UPT, UR6, 0x780, URZ ;  /* 0x0000078006047890 */ /* 0x004fe8000ff1e0ff */
[----:B------:R-:W-:Y:S09]  /*6e90*/  UIADD3.X UR5, UPT, UPT, URZ, UR7, URZ, UP0, !UPT ;  /* 0x00000007ff057290 */ /* 0x000ff200087fe4ff */
[----:B------:R2:W-:Y:S01]  /*6ea0*/  UTMASTG.5D.IM2COL [UR40], [UR4] ;  /* 0x00000028040073b5 */ /* 0x0005e20008060000 */
[----:B------:R0:W-:Y:S01]  /*6eb0*/  UTMACMDFLUSH ;  /* 0x00000000000079b7 */ /* 0x0001e20000000000 */
[----:B--2---:R-:W-:Y:S04]  /*6ec0*/  DEPBAR.LE SB0, 0x1 ;  /* 0x000080400000791a */ /* 0x004fe80000000000 */
.L_x_95:
[----:B------:R-:W-:Y:S05]  /*6ed0*/  BSYNC.RECONVERGENT B0 ;  /* 0x0000000000007941 */ /* 0x000fea0003800200 */
.L_x_94:
[----:B------:R-:W-:Y:S01]  /*6ee0*/  BAR.SYNC.DEFER_BLOCKING 0x1, 0x80 ;  /* 0x0042000000007b1d */ /* 0x000fe20000010000 */
[----:B------:R-:W-:Y:S01]  /*6ef0*/  ISETP.NE.AND P1, PT, R87, RZ, PT ;  /* 0x000000ff5700720c */ /* 0x000fe20003f25270 */
[----:B------:R-:W-:Y:S01]  /*6f00*/  UISETP.NE.AND UP0, UPT, UR53, URZ, UPT ;  /* 0x000000ff3500728c */ /* 0x000fe2000bf05270 */
[----:B------:R-:W-:Y:S11]  /*6f10*/  LEA R3, R91, UR49, 0x3 ;  /* 0x000000315b037c11 */ /* 0x000ff6000f8e18ff */
[----:B-1----:R-:W-:Y:S01]  /*6f20*/  @P1 SHF.L.U32 R4, R67, 0x1f, RZ ;  /* 0x0000001f43041819 */ /* 0x002fe200000006ff */
[----:B------:R-:W-:Y:S06]  /*6f30*/  BRA.U !UP0, `(.L_x_96) ;  /* 0x0000000108247547 */ /* 0x000fec000b800000 */
[----:B------:R-:W1:Y:S01]  /*6f40*/  S2R R0, SR_CgaCtaId ;  /* 0x0000000000007919 */ /* 0x000e620000008800 */
[----:B------:R-:W-:Y:S01]  /*6f50*/  IMAD.U32 R2, RZ, RZ, UR50 ;  /* 0x00000032ff027e24 */ /* 0x000fe2000f8e00ff */
[----:B------:R-:W-:Y:S04]  /*6f60*/  UIADD3 UR4, UPT, UPT, UR50, 0x1, URZ ;  /* 0x0000000132047890 */ /* 0x000fe8000fffe0ff */
[----:B------:R-:W-:Y:S01]  /*6f70*/  @P1 LEA R2, R2, UR49, 0x3 ;  /* 0x0000003102021c11 */ /* 0x000fe2000f8e18ff */
[----:B------:R-:W-:Y:S04]  /*6f80*/  UISETP.NE.AND UP0, UPT, UR4, 0x4, UPT ;  /* 0x000000040400788c */ /* 0x000fe8000bf05270 */
[----:B------:R-:W-:Y:S01]  /*6f90*/  @P1 VIADD R5, R2, 0xa0 ;  /* 0x000000a002051836 */ /* 0x000fe20000000000 */
[----:B------:R-:W-:Y:S04]  /*6fa0*/  USEL UR50, UR4, URZ, UP0 ;  /* 0x000000ff04327287 */ /* 0x000fe80008000000 */
[----:B-1----:R-:W-:Y:S04]  /*6fb0*/  @P1 PRMT R0, R0, 0x654, R5 ;  /* 0x0000065400001816 */ /* 0x002fe80000000005 */
[----:B------:R1:W-:Y:S04]  /*6fc0*/  @P1 SYNCS.ARRIVE.TRANS64.RED.A1T0 RZ, [R0+URZ], RZ ;  /* 0x000000ff00ff19a7 */ /* 0x0003e800081004ff */
.L_x_96:
[----:B------:R-:W2:Y:S01]  /*6fd0*/  @P1 SYNCS.PHASECHK.TRANS64.TRYWAIT P0, [R3+URZ+0x80], R4 ;  /* 0x00008004030015a7 */ /* 0x000ea200080011ff */
[----:B------:R-:W-:Y:S01]  /*6fe0*/  BSSY B1, `(.L_x_97) ;  /* 0x0000016000017945 */ /* 0x000fe20003800000 */
[----:B--2---:R-:W-:Y:S03]  /*6ff0*/  @P1 SEL R90, RZ, 0x1, !P0 ;  /* 0x00000001ff5a1807 */ /* 0x004fe60004000000 */
[----:B------:R-:W-:Y:S05]  /*7000*/  @!P1 BRA `(.L_x_98) ;  /* 0x00000000004c9947 */ /* 0x000fea0003800000 */
[----:B------:R-:W-:Y:S01]  /*7010*/  ISETP.NE.AND P0, PT, R90, RZ, PT ;  /* 0x000000ff5a00720c */ /* 0x000fe20003f05270 */
[----:B------:R-:W-:Y:S01]  /*7020*/  BSSY B0, `(.L_x_99) ;  /* 0x000000b000007945 */ /* 0x000fe20003800000 */
[----:B------:R-:W-:Y:S11]  /*7030*/  ISETP.NE.AND P1, PT, R92, RZ, PT ;  /* 0x000000ff5c00720c */ /* 0x000ff60003f25270 */
[----:B------:R-:W-:Y:S02]  /*7040*/  @!UPT UIADD3 URZ, UPT, UPT, URZ, URZ, URZ ;  /* 0x000000fffffff290 */ /* 0x000fe4000fffe0ff */
[C---:B------:R-:W-:Y:S01]  /*7050*/  @P1 IMAD R6, R91.reuse, 0x2000, R68 ;  /* 0x000020005b061824 */ /* 0x040fe200078e0244 */
[C---:B------:R-:W-:Y:S01]  /*7060*/  @P1 LEA R4, R91.reuse, R80, 0xd ;  /* 0x000000505b041211 */ /* 0x040fe200078e68ff */
[C---:B------:R-:W-:Y:S02]  /*7070*/  @P1 IMAD R5, R91.reuse, 0x2000, R82 ;  /* 0x000020005b051824 */ /* 0x040fe400078e0252 */
[----:B------:R-:W-:Y:S01]  /*7080*/  @P1 IMAD R2, R91, 0x2000, R88 ;  /* 0x000020005b021824 */ /* 0x000fe200078e0258 */
[----:B------:R-:W-:Y:S06]  /*7090*/  @P0 BRA `(.L_x_100) ;  /* 0x00000000000c0947 */ /* 0x000fec0003800000 */
[----:B-1----:R-:W-:Y:S04]  /*70a0*/  SHF.L.U32 R0, R67, 0x1f, RZ ;  /* 0x0000001f43007819 */ /* 0x002fe800000006ff */
[----:B------:R-:W1:Y:S02]  /*70b0*/  SYNCS.PHASECHK.TRANS64.TRYWAIT P0, [R3+URZ+0x80], R0 ;  /* 0x00008000030075a7 */ /* 0x000e6400080011ff */
[----:B-1----:R-:W-:Y:S05]  /*70c0*/  @!P0 BRA `(.L_x_101) ;  /* 0x00000028004c8947 */ /* 0x002fea0003800000 */
.L_x_100:
[----:B------:R-:W-:Y:S05]  /*70d0*/  BSYNC B0 ;  /* 0x0000000000007941 */ /* 0x000fea0003800000 */
.L_x_99:
[----:B------:R-:W-:Y:S02]  /*70e0*/  ISETP.NE.AND P0, PT, R92, RZ, PT ;  /* 0x000000ff5c00720c */ /* 0x000fe40003f05270 */
[----:B------:R-:W-:Y:S11]  /*70f0*/  IADD3 R91, PT, PT, R91, 0x1, RZ ;  /* 0x000000015b5b7810 */ /* 0x000ff60007ffe0ff */
[----:B------:R2:W4:Y:S04]  /*7100*/  @P0 LDS.128 R56, [R6] ;  /* 0x0000000006380984 */ /* 0x0005280000000c00 */
[----:B------:R2:W1:Y:S04]  /*7110*/  @P0 LDS.128 R52, [R5+0x10] ;  /* 0x0000100005340984 */ /* 0x0004680000000c00 */
[----:B------:R2:W1:Y:S04]  /*7120*/  @P0 LDS.128 R48, [R4+0x20] ;  /* 0x0000200004300984 */ /* 0x0004680000000c00 */
[----:B------:R2:W1:Y:S02]  /*7130*/  @P0 LDS.128 R44, [R2+0x30] ;  /* 0x00003000022c0984 */ /* 0x0004640000000c00 */
.L_x_98:
[----:B------:R-:W-:Y:S05]  /*7140*/  BSYNC B1 ;  /* 0x0000000000017941 */ /* 0x000fea0003800000 */
.L_x_97:
[----:B-1----:R-:W-:Y:S05]  /*7150*/  VIADD R3, R25, 0x10 ;  /* 0x0000001019037836 */ /* 0x002fea0000000000 */
[----:B------:R-:W-:Y:S04]  /*7160*/  SHF.R.U32.HI R3, RZ, 0x15, R3 ;  /* 0x00000015ff037819 */ /* 0x000fe80000011603 */
[----:B------:R-:W-:Y:S11]  /*7170*/  LOP3.LUT P0, RZ, R3, 0x3, R72, 0x48, !PT ;  /* 0x0000000303ff7812 */ /* 0x000ff60007804848 */
[----:B------:R-:W-:Y:S02]  /*7180*/  @!UPT UIADD3 URZ, UPT, UPT, URZ, URZ, URZ ;  /* 0x000000fffffff290 */ /* 0x000fe4000fffe0ff */
[----:B------:R-:W-:Y:S05]  /*7190*/  @!P0 BRA `(.L_x_102) ;  /* 0x0000000000408947 */ /* 0x000fea0003800000 */
[----:B------:R-:W1:Y:S01]  /*71a0*/  LDCU.64 UR8, c[0x4][0x70] ;  /* 0x01000e00ff0877ac */ /* 0x000e620008000a00 */
[----:B------:R-:W-:Y:S01]  /*71b0*/  MOV R3, 0x0 ;  /* 0x0000000000037802 */ /* 0x000fe20000000f00 */
[----:B------:R-:W-:Y:S02]  /*71c0*/  HFMA2 R12, -RZ, RZ, 0, 5.9604644775390625e-08 ;  /* 0x00000001ff0c7431 */ /* 0x000fe400000001ff */
[----:B------:R-:W-:Y:S02]  /*71d0*/  IMAD.MOV.U32 R8, RZ, RZ, 0x192 ;  /* 0x00000192ff087424 */ /* 0x000fe400078e00ff */
[----:B------:R-:W-:Y:S01]  /*71e0*/  IMAD.MOV.U32 R13, RZ, RZ, RZ ;  /* 0x000000ffff0d7224 */ /* 0x000fe200078e00ff */
[----:B------:R-:W5:Y:S01]  /*71f0*/  LDCU.64 UR6, c[0x4][0x78] ;  /* 0x01000f00ff0677ac */ /* 0x000f620008000a00 */
[----:B--2---:R-:W2:Y:S01]  /*7200*/  LDC.64 R2, c[0x4][R3] ;  /* 0x0100000003027b82 */ /* 0x004ea20000000a00 */
[----:B------:R-:W3:Y:S01]  /*7210*/  LDCU.64 UR4, c[0x4][0x10] ;  /* 0x01000200ff0477ac */ /* 0x000ee20008000a00 */
[----:B-1----:R-:W-:Y:S01]  /*7220*/  MOV R5, UR9 ;  /* 0x0000000900057c02 */ /* 0x002fe20008000f00 */
[----:B------:R-:W-:Y:S01]  /*7230*/  IMAD.U32 R4, RZ, RZ, UR8 ;  /* 0x00000008ff047e24 */ /* 0x000fe2000f8e00ff */
[----:B-----5:R-:W-:Y:S01]  /*7240*/  MOV R7, UR7 ;  /* 0x0000000700077c02 */ /* 0x020fe20008000f00 */
[----:B------:R-:W-:Y:S01]  /*7250*/  IMAD.U32 R6, RZ, RZ, UR6 ;  /* 0x00000006ff067e24 */ /* 0x000fe2000f8e00ff */
[----:B---3--:R-:W-:Y:S01]  /*7260*/  MOV R11, UR5 ;  /* 0x00000005000b7c02 */ /* 0x008fe20008000f00 */
[----:B------:R-:W-:Y:S02]  /*7270*/  IMAD.U32 R10, RZ, RZ, UR4 ;  /* 0x00000004ff0a7e24 */ /* 0x000fe4000f8e00ff */
[----:B------:R-:W-:Y:S07]  /*7280*/  LEPC R20, `(.L_x_102) ;  /* 0x000000001014794e */ /* 0x000fee0000000000 */
[----:B--2-4-:R-:W-:Y:S05]  /*7290*/  CALL.ABS.NOINC R2 ;  /* 0x0000000002007343 */ /* 0x014fea0003c00000 */
.L_x_102:
[----:B----4-:R-:W-:Y:S01]  /*72a0*/  LOP3.LUT R20, R56, 0xffffe000, RZ, 0xc0, !PT ;  /* 0xffffe00038147812 */ /* 0x010fe200078ec0ff */
[----:B------:R-:W-:Y:S05]  /*72b0*/  WARPSYNC.ALL ;  /* 0x0000000000007948 */ /* 0x000fea0003800000 */
[----:B------:R-:W-:Y:S01]  /*72c0*/  R2UR UR4, R25 ;  /* 0x00000000190472ca */ /* 0x000fe200000e0000 */
[----:B------:R-:W1:Y:S01]  /*72d0*/  S2R R93, SR_CgaCtaId ;  /* 0x00000000005d7919 */ /* 0x000e620000008800 */
[----:B------:R-:W-:Y:S01]  /*72e0*/  LOP3.LUT R21, R57, 0xffffe000, RZ, 0xc0, !PT ;  /* 0xffffe00039157812 */ /* 0x000fe200078ec0ff */
[----:B------:R-:W-:Y:S01]  /*72f0*/  IMAD.U32 R40, RZ, RZ, UR50 ;  /* 0x00000032ff287e24 */ /* 0x000fe2000f8e00ff */
[----:B------:R-:W-:Y:S01]  /*7300*/  LOP3.LUT R41, R58, 0xffffe000, RZ, 0xc0, !PT ;  /* 0xffffe0003a297812 */ /* 0x000fe200078ec0ff */
[----:B------:R-:W-:Y:S01]  /*7310*/  BSSY.RECONVERGENT B0, `(.L_x_103) ;  /* 0x000005e000007945 */ /* 0x000fe20003800200 */
[----:B------:R-:W-:Y:S02]  /*7320*/  LOP3.LUT R26, R48, 0xffffe000, RZ, 0xc0, !PT ;  /* 0xffffe000301a7812 */ /* 0x000fe400078ec0ff */
[----:B------:R-:W-:Y:S02]  /*7330*/  ISETP.NE.AND P6, PT, R87, RZ, PT ;  /* 0x000000ff5700720c */ /* 0x000fe40003fc5270 */
[----:B------:R-:W-:Y:S03]  /*7340*/  ISETP.NE.AND P0, PT, R70, RZ, PT ;  /* 0x000000ff4600720c */ /* 0x000fe60003f05270 */
[----:B--2---:R-:W2:Y:S08]  /*7350*/  LDTM.x16 R4, tmem[UR4+0x10] ;  /* 0x00001004000479ee */ /* 0x004eb00008240000 */
[----:B------:R-:W-:Y:S01]  /*7360*/  @P6 LEA R40, R40, UR49, 0x3 ;  /* 0x0000003128286c11 */ /* 0x000fe2000f8e18ff */
[C---:B--2---:R-:W-:Y:S01]  /*7370*/  FMUL R0, R24.reuse, R4 ;  /* 0x0000000418007220 */ /* 0x044fe20000400000 */
[C---:B------:R-:W-:Y:S01]  /*7380*/  FMUL R2, R24.reuse, R5 ;  /* 0x0000000518027220 */ /* 0x040fe20000400000 */
[C---:B------:R-:W-:Y:S01]  /*7390*/  FMUL R3, R24.reuse, R10 ;  /* 0x0000000a18037220 */ /* 0x040fe20000400000 */
[----:B------:R-:W-:Y:S01]  /*73a0*/  FMUL R4, R24, R11 ;  /* 0x0000000b18047220 */ /* 0x000fe20000400000 */
[C---:B------:R-:W-:Y:S01]  /*73b0*/  FFMA R28, R27.reuse, R20, R0 ;  /* 0x000000141b1c7223 */ /* 0x040fe20000000000 */
[----:B------:R-:W-:Y:S01]  /*73c0*/  LOP3.LUT R20, R52, 0xffffe000, RZ, 0xc0, !PT ;  /* 0xffffe00034147812 */ /* 0x000fe200078ec0ff */
[----:B------:R-:W-:Y:S01]  /*73d0*/  FFMA R29, R27, R21, R2 ;  /* 0x000000151b1d7223 */ /* 0x000fe20000000002 */
[----:B------:R-:W-:Y:S01]  /*73e0*/  LOP3.LUT R21, R59, 0xffffe000, RZ, 0xc0, !PT ;  /* 0xffffe0003b157812 */ /* 0x000fe200078ec0ff */
[C---:B------:R-:W-:Y:S01]  /*73f0*/  FMUL R0, R24.reuse, R6 ;  /* 0x0000000618007220 */ /* 0x040fe20000400000 */
[----:B------:R-:W-:Y:S01]  /*7400*/  F2FP.TF32.F32.PACK_B R28, R28 ;  /* 0x0000001cff1c723e */ /* 0x000fe200024050ff */
[C---:B------:R-:W-:Y:S01]  /*7410*/  FMUL R2, R24.reuse, R7 ;  /* 0x0000000718027220 */ /* 0x040fe20000400000 */
[----:B------:R-:W-:Y:S01]  /*7420*/  F2FP.TF32.F32.PACK_B R29, R29 ;  /* 0x0000001dff1d723e */ /* 0x000fe200024050ff */
[----:B------:R-:W-:Y:S01]  /*7430*/  FFMA R30, R27, R41, R0 ;  /* 0x000000291b1e7223 */ /* 0x000fe20000000000 */
[----:B------:R-:W-:Y:S01]  /*7440*/  LOP3.LUT R41, R55, 0xffffe000, RZ, 0xc0, !PT ;  /* 0xffffe00037297812 */ /* 0x000fe200078ec0ff */
[----:B------:R-:W-:Y:S01]  /*7450*/  FFMA R31, R27, R21, R2 ;  /* 0x000000151b1f7223 */ /* 0x000fe20000000002 */
[----:B------:R-:W-:Y:S01]  /*7460*/  LOP3.LUT R21, R53, 0xffffe000, RZ, 0xc0, !PT ;  /* 0xffffe00035157812 */ /* 0x000fe200078ec0ff */
[C---:B------:R-:W-:Y:S01]  /*7470*/  FMUL R0, R24.reuse, R8 ;  /* 0x0000000818007220 */ /* 0x040fe20000400000 */
[----:B------:R-:W-:Y:S01]  /*7480*/  F2FP.TF32.F32.PACK_B R30, R30 ;  /* 0x0000001eff1e723e */ /* 0x000fe200024050ff */
[----:B------:R-:W-:Y:S01]  /*7490*/  FMUL R2, R24, R9 ;  /* 0x0000000918027220 */ /* 0x000fe20000400000 */
[----:B------:R-:W-:Y:S01]  /*74a0*/  F2FP.TF32.F32.PACK_B R31, R31 ;  /* 0x0000001fff1f723e */ /* 0x000fe200024050ff */
[C---:B------:R-:W-:Y:S01]  /*74b0*/  FFMA R32, R27.reuse, R20, R0 ;  /* 0x000000141b207223 */ /* 0x040fe20000000000 */
[----:B------:R-:W-:Y:S01]  /*74c0*/  LOP3.LUT R20, R54, 0xffffe000, RZ, 0xc0, !PT ;  /* 0xffffe00036147812 */ /* 0x000fe200078ec0ff */
[----:B------:R-:W-:Y:S01]  /*74d0*/  FFMA R33, R27, R21, R2 ;  /* 0x000000151b217223 */ /* 0x000fe20000000002 */
[----:B------:R-:W-:Y:S01]  /*74e0*/  FMUL R5, R24, R12 ;  /* 0x0000000c18057220 */ /* 0x000fe20000400000 */
[----:B------:R2:W-:Y:S01]  /*74f0*/  STS.128 [R68+0x2000], R28 ;  /* 0x0020001c44007388 */ /* 0x0005e20000000c00 */
[----:B------:R-:W-:Y:S01]  /*7500*/  LOP3.LUT R21, R49, 0xffffe000, RZ, 0xc0, !PT ;  /* 0xffffe00031157812 */ /* 0x000fe200078ec0ff */
[C---:B------:R-:W-:Y:S01]  /*7510*/  FFMA R34, R27.reuse, R20, R3 ;  /* 0x000000141b227223 */ /* 0x040fe20000000003 */
[----:B------:R-:W-:Y:S01]  /*7520*/  LOP3.LUT R20, R50, 0xffffe000, RZ, 0xc0, !PT ;  /* 0xffffe00032147812 */ /* 0x000fe200078ec0ff */
[----:B------:R-:W-:Y:S01]  /*7530*/  FFMA R35, R27, R41, R4 ;  /* 0x000000291b237223 */ /* 0x000fe20000000004 */
[----:B------:R-:W-:Y:S01]  /*7540*/  LOP3.LUT R41, R51, 0xffffe000, RZ, 0xc0, !PT ;  /* 0xffffe00033297812 */ /* 0x000fe200078ec0ff */
        /* <DEDUP_REMOVED lines=8> */
[----:B------:R-:W-:Y:S01]  /*75d0*/  F2FP.TF32.F32.PACK_B R35, R35 ;  /* 0x00000023ff23723e */ /* 0x000fe200024050ff */
[C---:B------:R-:W-:Y:S01]  /*75e0*/  FFMA R38, R27.reuse, R20, R7 ;  /* 0x000000141b267223 */ /* 0x040fe20000000007 */
[----:B------:R-:W-:Y:S01]  /*75f0*/  FFMA R39, R27, R41, R8 ;  /* 0x000000291b277223 */ /* 0x000fe20000000008 */
[----:B------:R-:W-:Y:S01]  /*7600*/  LOP3.LUT R20, R44, 0xffffe000, RZ, 0xc0, !PT ;  /* 0xffffe0002c147812 */ /* 0x000fe200078ec0ff */
[C---:B------:R-:W-:Y:S01]  /*7610*/  FMUL R9, R24.reuse, R16 ;  /* 0x0000001018097220 */ /* 0x040fe20000400000 */
[----:B------:R4:W-:Y:S01]  /*7620*/  STS.128 [R82+0x2010], R32 ;  /* 0x0020102052007388 */ /* 0x0009e20000000c00 */
[----:B------:R-:W-:Y:S01]  /*7630*/  LOP3.LUT R21, R45, 0xffffe000, RZ, 0xc0, !PT ;  /* 0xffffe0002d157812 */ /* 0x000fe200078ec0ff */
[----:B------:R-:W-:Y:S01]  /*7640*/  FMUL R10, R24, R17 ;  /* 0x00000011180a7220 */ /* 0x000fe20000400000 */
[----:B------:R-:W-:Y:S01]  /*7650*/  LOP3.LUT R26, R46, 0xffffe000, RZ, 0xc0, !PT ;  /* 0xffffe0002e1a7812 */ /* 0x000fe200078ec0ff */
[C---:B------:R-:W-:Y:S01]  /*7660*/  FMUL R11, R24.reuse, R18 ;  /* 0x00000012180b7220 */ /* 0x040fe20000400000 */
[----:B------:R-:W-:Y:S01]  /*7670*/  LOP3.LUT R41, R47, 0xffffe000, RZ, 0xc0, !PT ;  /* 0xffffe0002f297812 */ /* 0x000fe200078ec0ff */
[----:B------:R-:W-:Y:S01]  /*7680*/  FMUL R12, R24, R19 ;  /* 0x00000013180c7220 */ /* 0x000fe20000400000 */
[----:B------:R-:W-:Y:S01]  /*7690*/  F2FP.TF32.F32.PACK_B R36, R36 ;  /* 0x00000024ff24723e */ /* 0x000fe200024050ff */
[----:B------:R-:W-:Y:S01]  /*76a0*/  @P6 VIADD R14, R40, 0xa0 ;  /* 0x000000a0280e6836 */ /* 0x000fe20000000000 */
[----:B------:R-:W-:Y:S02]  /*76b0*/  F2FP.TF32.F32.PACK_B R37, R37 ;  /* 0x00000025ff25723e */ /* 0x000fe400024050ff */
[----:B------:R-:W-:Y:S01]  /*76c0*/  F2FP.TF32.F32.PACK_B R38, R38 ;  /* 0x00000026ff26723e */ /* 0x000fe200024050ff */
[C---:B--2---:R-:W-:Y:S01]  /*76d0*/  FFMA R28, R27.reuse, R20, R9 ;  /* 0x000000141b1c7223 */ /* 0x044fe20000000009 */
[----:B------:R-:W-:Y:S01]  /*76e0*/  F2FP.TF32.F32.PACK_B R39, R39 ;  /* 0x00000027ff27723e */ /* 0x000fe200024050ff */
[C---:B------:R-:W-:Y:S01]  /*76f0*/  FFMA R29, R27.reuse, R21, R10 ;  /* 0x000000151b1d7223 */ /* 0x040fe2000000000a */
[C---:B------:R-:W-:Y:S01]  /*7700*/  FFMA R30, R27.reuse, R26, R11 ;  /* 0x0000001a1b1e7223 */ /* 0x040fe2000000000b */
[----:B------:R-:W-:Y:S01]  /*7710*/  FFMA R31, R27, R41, R12 ;  /* 0x000000291b1f7223 */ /* 0x000fe2000000000c */
[----:B------:R-:W-:Y:S01]  /*7720*/  F2FP.TF32.F32.PACK_B R28, R28 ;  /* 0x0000001cff1c723e */ /* 0x000fe200024050ff */
[----:B------:R4:W-:Y:S01]  /*7730*/  STS.128 [R80+0x2020], R36 ;  /* 0x0020202450007388 */ /* 0x0009e20000000c00 */
[----:B------:R-:W-:Y:S02]  /*7740*/  F2FP.TF32.F32.PACK_B R29, R29 ;  /* 0x0000001dff1d723e */ /* 0x000fe400024050ff */
[----:B------:R-:W-:Y:S02]  /*7750*/  F2FP.TF32.F32.PACK_B R30, R30 ;  /* 0x0000001eff1e723e */ /* 0x000fe400024050ff */
[----:B------:R-:W-:Y:S02]  /*7760*/  F2FP.TF32.F32.PACK_B R31, R31 ;  /* 0x0000001fff1f723e */ /* 0x000fe400024050ff */
[----:B------:R-:W-:Y:S02]  /*7770*/  LEA R40, R91, UR49, 0x3 ;  /* 0x000000315b287c11 */ /* 0x000fe4000f8e18ff */
[----:B------:R-:W-:Y:S01]  /*7780*/  @P6 SHF.L.U32 R3, R67, 0x1f, RZ ;  /* 0x0000001f43036819 */ /* 0x000fe200000006ff */
[----:B------:R4:W-:Y:S01]  /*7790*/  STS.128 [R88+0x2030], R28 ;  /* 0x0020301c58007388 */ /* 0x0009e20000000c00 */
[----:B-1----:R-:W-:Y:S01]  /*77a0*/  @P6 PRMT R14, R93, 0x654, R14 ;  /* 0x000006545d0e6816 */ /* 0x002fe2000000000e */
[----:B------:R-:W-:Y:S01]  /*77b0*/  @!PT LDS RZ, [RZ] ;  /* 0x00000000fffff984 */ /* 0x000fe20000000800 */
[----:B------:R-:W-:Y:S01]  /*77c0*/  @!PT LDS RZ, [RZ] ;  /* 0x00000000fffff984 */ /* 0x000fe20000000800 */
[----:B------:R-:W-:Y:S01]  /*77d0*/  @!PT LDS RZ, [RZ] ;  /* 0x00000000fffff984 */ /* 0x000fe20000000800 */
[----:B------:R-:W-:Y:S01]  /*77e0*/  @!PT LDS RZ, [RZ] ;  /* 0x00000000fffff984 */ /* 0x000fe20000000800 */
[----:B------:R1:W-:Y:S06]  /*77f0*/  MEMBAR.ALL.CTA ;  /* 0x0000000000007992 */ /* 0x0003ec0000008000 */
[----:B-1----:R-:W1:Y:S02]  /*7800*/  FENCE.VIEW.ASYNC.S ;  /* 0x00000000000073c6 */ /* 0x002e640000000000 */
[----:B-1----:R-:W-:Y:S06]  /*7810*/  BAR.SYNC.DEFER_BLOCKING 0x1, 0x80 ;  /* 0x0042000000007b1d */ /* 0x002fec0000010000 */
[----:B------:R-:W-:Y:S05]  /*7820*/  @P0 BRA `(.L_x_104) ;  /* 0x0000000000300947 */ /* 0x000fea0003800000 */
[----:B------:R-:W1:Y:S01]  /*7830*/  LDCU.64 UR6, c[0x0][0x348] ;  /* 0x00006900ff0677ac */ /* 0x000e620008000a00 */
[----:B------:R-:W-:Y:S02]  /*7840*/  R2UR UR10, R85 ;  /* 0x00000000550a72ca */ /* 0x000fe400000e0000 */
[----:B------:R-:W-:Y:S01]  /*7850*/  R2UR UR11, R84 ;  /* 0x00000000540b72ca */ /* 0x000fe200000e0000 */
[----:B------:R-:W-:Y:S01]  /*7860*/  UIADD3 UR9, UPT, UPT, UR41, 0x10, URZ ;  /* 0x0000001029097890 */ /* 0x000fe2000fffe0ff */
[----:B------:R-:W-:Y:S01]  /*7870*/  R2UR UR12, R81 ;  /* 0x00000000510c72ca */ /* 0x000fe200000e0000 */
[----:B------:R-:W-:Y:S01]  /*7880*/  UIADD3 UR8, UPT, UPT, UR49, 0x2200, URZ ;  /* 0x0000220031087890 */ /* 0x000fe2000fffe0ff */
[----:B------:R-:W-:Y:S01]  /*7890*/  R2UR UR13, R83 ;  /* 0x00000000530d72ca */ /* 0x000fe200000e0000 */
[----:B-1----:R-:W-:Y:S04]  /*78a0*/  UIADD3 UR4, UP0, UPT, UR6, 0x780, URZ ;  /* 0x0000078006047890 */ /* 0x002fe8000ff1e0ff */
[----:B------:R-:W-:Y:S09]  /*78b0*/  UIADD3.X UR5, UPT, UPT, URZ, UR7, URZ, UP0, !UPT ;  /* 0x00000007ff057290 */ /* 0x000ff200087fe4ff */
[----:B------:R1:W-:Y:S01]  /*78c0*/  UTMASTG.5D.IM2COL [UR8], [UR4] ;  /* 0x00000008040073b5 */ /* 0x0003e20008060000 */
[----:B------:R0:W-:Y:S01]  /*78d0*/  UTMACMDFLUSH ;  /* 0x00000000000079b7 */ /* 0x0001e20000000000 */
[----:B-1----:R-:W-:Y:S04]  /*78e0*/  DEPBAR.LE SB0, 0x1 ;  /* 0x000080400000791a */ /* 0x002fe80000000000 */
.L_x_104:
[----:B------:R-:W-:Y:S05]  /*78f0*/  BSYNC.RECONVERGENT B0 ;  /* 0x0000000000007941 */ /* 0x000fea0003800200 */
.L_x_103:
[----:B------:R-:W-:Y:S01]  /*7900*/  BAR.SYNC.DEFER_BLOCKING 0x1, 0x80 ;  /* 0x0042000000007b1d */ /* 0x000fe20000010000 */
[----:B------:R-:W-:Y:S04]  /*7910*/  UIADD3 UR4, UPT, UPT, UR50, 0x1, URZ ;  /* 0x0000000132047890 */ /* 0x000fe8000fffe0ff */
[----:B------:R-:W-:Y:S04]  /*7920*/  UISETP.NE.AND UP0, UPT, UR4, 0x4, UPT ;  /* 0x000000040400788c */ /* 0x000fe8000bf05270 */
[----:B------:R-:W-:Y:S01]  /*7930*/  USEL UR40, UR4, URZ, UP0 ;  /* 0x000000ff04287287 */ /* 0x000fe20008000000 */
[----:B------:R1:W-:Y:S01]  /*7940*/  @P6 SYNCS.ARRIVE.TRANS64.RED.A1T0 RZ, [R14+URZ], RZ ;  /* 0x000000ff0eff69a7 */ /* 0x0003e200081004ff */
[----:B------:R-:W-:Y:S01]  /*7950*/  BSSY B1, `(.L_x_105) ;  /* 0x0000017000017945 */ /* 0x000fe20003800000 */
[----:B------:R-:W2:Y:S02]  /*7960*/  @P6 SYNCS.PHASECHK.TRANS64.TRYWAIT P0, [R40+URZ+0x80], R3 ;  /* 0x00008003280065a7 */ /* 0x000ea400080011ff */
[----:B--2---:R-:W-:Y:S01]  /*7970*/  @P6 SEL R90, RZ, 0x1, !P0 ;  /* 0x00000001ff5a6807 */ /* 0x004fe20004000000 */
[----:B-1----:R-:W-:Y:S06]  /*7980*/  @!P6 BRA `(.L_x_106) ;  /* 0x00000000004ce947 */ /* 0x002fec0003800000 */
        /* <DEDUP_REMOVED lines=9> */
[----:B------:R-:W-:Y:S04]  /*7a20*/  SHF.L.U32 R5, R67, 0x1f, RZ ;  /* 0x0000001f43057819 */ /* 0x000fe800000006ff */
[----:B------:R-:W1:Y:S02]  /*7a30*/  SYNCS.PHASECHK.TRANS64.TRYWAIT P0, [R40+URZ+0x80], R5 ;  /* 0x00008005280075a7 */ /* 0x000e6400080011ff */
[----:B-1----:R-:W-:Y:S05]  /*7a40*/  @!P0 BRA `(.L_x_109) ;  /* 0x0000002000008947 */ /* 0x002fea0003800000 */
.L_x_108:
[----:B------:R-:W-:Y:S05]  /*7a50*/  BSYNC B0 ;  /* 0x0000000000007941 */ /* 0x000fea0003800000 */
.L_x_107:
[----:B------:R-:W-:Y:S02]  /*7a60*/  ISETP.NE.AND P0, PT, R92, RZ, PT ;  /* 0x000000ff5c00720c */ /* 0x000fe40003f05270 */
[----:B------:R-:W-:Y:S11]  /*7a70*/  IADD3 R91, PT, PT, R91, 0x1, RZ ;  /* 0x000000015b5b7810 */ /* 0x000ff60007ffe0ff */
[----:B------:R2:W1:Y:S04]  /*7a80*/  @P0 LDS.128 R56, [R4] ;  /* 0x0000000004380984 */ /* 0x0004680000000c00 */
[----:B------:R2:W1:Y:S04]  /*7a90*/  @P0 LDS.128 R52, [R3+0x10] ;  /* 0x0000100003340984 */ /* 0x0004680000000c00 */
[----:B------:R2:W1:Y:S04]  /*7aa0*/  @P0 LDS.128 R48, [R2+0x20] ;  /* 0x0000200002300984 */ /* 0x0004680000000c00 */
[----:B------:R2:W1:Y:S02]  /*7ab0*/  @P0 LDS.128 R44, [R0+0x30] ;  /* 0x00003000002c0984 */ /* 0x0004640000000c00 */
.L_x_106:
[----:B------:R-:W-:Y:S05]  /*7ac0*/  BSYNC B1 ;  /* 0x0000000000017941 */ /* 0x000fea0003800000 */
.L_x_105:
[----:B--2---:R-:W-:Y:S05]  /*7ad0*/  VIADD R3, R25, 0x20 ;  /* 0x0000002019037836 */ /* 0x004fea0000000000 */
        /* <DEDUP_REMOVED lines=9> */
[----:B------:R-:W2:Y:S01]  /*7b70*/  LDCU.64 UR6, c[0x4][0x78] ;  /* 0x01000f00ff0677ac */ /* 0x000ea20008000a00 */
[----:B------:R-:W3:Y:S01]  /*7b80*/  LDC.64 R2, c[0x4][R3] ;  /* 0x0100000003027b82 */ /* 0x000ee20000000a00 */
[----:B------:R-:W5:Y:S01]  /*7b90*/  LDCU.64 UR4, c[0x4][0x10] ;  /* 0x01000200ff0477ac */ /* 0x000f620008000a00 */
[----:B-1----:R-:W-:Y:S01]  /*7ba0*/  MOV R5, UR9 ;  /* 0x0000000900057c02 */ /* 0x002fe20008000f00 */
[----:B------:R-:W-:Y:S01]  /*7bb0*/  IMAD.U32 R4, RZ, RZ, UR8 ;  /* 0x00000008ff047e24 */ /* 0x000fe2000f8e00ff */
[----:B--2---:R-:W-:Y:S01]  /*7bc0*/  MOV R7, UR7 ;  /* 0x0000000700077c02 */ /* 0x004fe20008000f00 */
[----:B------:R-:W-:Y:S01]  /*7bd0*/  IMAD.U32 R6, RZ, RZ, UR6 ;  /* 0x00000006ff067e24 */ /* 0x000fe2000f8e00ff */
[----:B-----5:R-:W-:Y:S01]  /*7be0*/  MOV R11, UR5 ;  /* 0x00000005000b7c02 */ /* 0x020fe20008000f00 */
[----:B------:R-:W-:Y:S02]  /*7bf0*/  IMAD.U32 R10, RZ, RZ, UR4 ;  /* 0x00000004ff0a7e24 */ /* 0x000fe4000f8e00ff */
[----:B------:R-:W-:Y:S07]  /*7c00*/  LEPC R20, `(.L_x_110) ;  /* 0x000000001014794e */ /* 0x000fee0000000000 */
[----:B---34-:R-:W-:Y:S05]  /*7c10*/  CALL.ABS.NOINC R2 ;  /* 0x0000000002007343 */ /* 0x018fea0003c00000 */
.L_x_110:
[----:B-1----:R-:W-:Y:S01]  /*7c20*/  LOP3.LUT R20, R56, 0xffffe000, RZ, 0xc0, !PT ;  /* 0xffffe00038147812 */ /* 0x002fe200078ec0ff */
[----:B------:R-:W-:Y:S05]  /*7c30*/  WARPSYNC.ALL ;  /* 0x0000000000007948 */ /* 0x000fea0003800000 */
[----:B------:R-:W-:Y:S01]  /*7c40*/  R2UR UR4, R25 ;  /* 0x00000000190472ca */ /* 0x000fe200000e0000 */
[----:B------:R-:W-:Y:S01]  /*7c50*/  BSSY.RECONVERGENT B0, `(.L_x_111) ;  /* 0x0000061000007945 */ /* 0x000fe20003800200 */
[----:B------:R-:W-:Y:S02]  /*7c60*/  LOP3.LUT R21, R57, 0xffffe000, RZ, 0xc0, !PT ;  /* 0xffffe00039157812 */ /* 0x000fe400078ec0ff */
[----:B------:R-:W-:Y:S02]  /*7c70*/  LOP3.LUT R41, R58, 0xffffe000, RZ, 0xc0, !PT ;  /* 0xffffe0003a297812 */ /* 0x000fe400078ec0ff */
[----:B------:R-:W-:Y:S02]  /*7c80*/  LOP3.LUT R26, R54, 0xffffe000, RZ, 0xc0, !PT ;  /* 0xffffe000361a7812 */ /* 0x000fe400078ec0ff */
[----:B------:R-:W-:Y:S02]  /*7c90*/  LOP3.LUT R40, R50, 0xffffe000, RZ, 0xc0, !PT ;  /* 0xffffe00032287812 */ /* 0x000fe400078ec0ff */
[----:B------:R-:W-:Y:S02]  /*7ca0*/  ISETP.NE.AND P6, PT, R87, RZ, PT ;  /* 0x000000ff5700720c */ /* 0x000fe40003fc5270 */
[----:B------:R-:W-:Y:S01]  /*7cb0*/  ISETP.NE.AND P0, PT, R70, RZ, PT ;  /* 0x000000ff4600720c */ /* 0x000fe20003f05270 */
[----:B------:R-:W1:Y:S02]  /*7cc0*/  LDTM.x16 R4, tmem[UR4+0x20] ;  /* 0x00002004000479ee */ /* 0x000e640008240000 */
[C---:B-1----:R-:W-:Y:S01]  /*7cd0*/  FMUL R0, R24.reuse, R4 ;  /* 0x0000000418007220 */ /* 0x042fe20000400000 */
[C---:B------:R-:W-:Y:S01]  /*7ce0*/  FMUL R2, R24.reuse, R5 ;  /* 0x0000000518027220 */ /* 0x040fe20000400000 */
[C---:B------:R-:W-:Y:S01]  /*7cf0*/  FMUL R3, R24.reuse, R10 ;  /* 0x0000000a18037220 */ /* 0x040fe20000400000 */
[----:B------:R-:W-:Y:S01]  /*7d00*/  FMUL R4, R24, R11 ;  /* 0x0000000b18047220 */ /* 0x000fe20000400000 */
[C---:B----4-:R-:W-:Y:S01]  /*7d10*/  FFMA R28, R27.reuse, R20, R0 ;  /* 0x000000141b1c7223 */ /* 0x050fe20000000000 */
        /* <DEDUP_REMOVED lines=15> */
[----:B------:R-:W-:Y:S01]  /*7e10*/  FFMA R32, R27, R20, R0 ;  /* 0x000000141b207223 */ /* 0x000fe20000000000 */
[----:B------:R-:W-:Y:S01]  /*7e20*/  LOP3.LUT R20, R55, 0xffffe000, RZ, 0xc0, !PT ;  /* 0xffffe00037147812 */ /* 0x000fe200078ec0ff */
[C---:B------:R-:W-:Y:S01]  /*7e30*/  FFMA R33, R27.reuse, R41, R2 ;  /* 0x000000291b217223 */ /* 0x040fe20000000002 */
[C---:B------:R-:W-:Y:S01]  /*7e40*/  FFMA R34, R27.reuse, R26, R3 ;  /* 0x0000001a1b227223 */ /* 0x040fe20000000003 */
[----:B------:R1:W-:Y:S01]  /*7e50*/  STS.128 [R68+0x4000], R28 ;  /* 0x0040001c44007388 */ /* 0x0003e20000000c00 */
        /* <DEDUP_REMOVED lines=16> */
[----:B------:R2:W-:Y:S01]  /*7f60*/  STS.128 [R82+0x4010], R32 ;  /* 0x0040102052007388 */ /* 0x0005e20000000c00 */
        /* <DEDUP_REMOVED lines=8> */
[----:B------:R-:W-:Y:S01]  /*7ff0*/  IMAD.U32 R3, RZ, RZ, UR40 ;  /* 0x00000028ff037e24 */ /* 0x000fe2000f8e00ff */
[----:B------:R-:W-:Y:S02]  /*8000*/  F2FP.TF32.F32.PACK_B R37, R37 ;  /* 0x00000025ff25723e */ /* 0x000fe400024050ff */
[----:B------:R-:W-:Y:S02]  /*8010*/  F2FP.TF32.F32.PACK_B R38, R38 ;  /* 0x00000026ff26723e */ /* 0x000fe400024050ff */
[----:B------:R-:W-:Y:S01]  /*8020*/  F2FP.TF32.F32.PACK_B R39, R39 ;  /* 0x00000027ff27723e */ /* 0x000fe200024050ff */
[C---:B-1----:R-:W-:Y:S01]  /*8030*/  FFMA R28, R27.reuse, R20, R9 ;  /* 0x000000141b1c7223 */ /* 0x042fe20000000009 */
[C---:B------:R-:W-:Y:S01]  /*8040*/  FFMA R29, R27.reuse, R21, R10 ;  /* 0x000000151b1d7223 */ /* 0x040fe2000000000a */
[C---:B------:R-:W-:Y:S01]  /*8050*/  FFMA R30, R27.reuse, R26, R11 ;  /* 0x0000001a1b1e7223 */ /* 0x040fe2000000000b */
[----:B------:R-:W-:Y:S01]  /*8060*/  FFMA R31, R27, R41, R12 ;  /* 0x000000291b1f7223 */ /* 0x000fe2000000000c */
[----:B------:R2:W-:Y:S01]  /*8070*/  STS.128 [R80+0x4020], R36 ;  /* 0x0040202450007388 */ /* 0x0005e20000000c00 */
[----:B------:R-:W-:Y:S02]  /*8080*/  F2FP.TF32.F32.PACK_B R28, R28 ;  /* 0x0000001cff1c723e */ /* 0x000fe400024050ff */
[----:B------:R-:W-:Y:S02]  /*8090*/  F2FP.TF32.F32.PACK_B R29, R29 ;  /* 0x0000001dff1d723e */ /* 0x000fe400024050ff */
[----:B------:R-:W-:Y:S02]  /*80a0*/  F2FP.TF32.F32.PACK_B R30, R30 ;  /* 0x0000001eff1e723e */ /* 0x000fe400024050ff */
[----:B------:R-:W-:Y:S02]  /*80b0*/  F2FP.TF32.F32.PACK_B R31, R31 ;  /* 0x0000001fff1f723e */ /* 0x000fe400024050ff */
[----:B------:R-:W-:Y:S02]  /*80c0*/  @P6 LEA R3, R3, UR49, 0x3 ;  /* 0x0000003103036c11 */ /* 0x000fe4000f8e18ff */
[----:B------:R-:W-:Y:S01]  /*80d0*/  @P6 SHF.L.U32 R16, R67, 0x1f, RZ ;  /* 0x0000001f43106819 */ /* 0x000fe200000006ff */
[----:B------:R2:W-:Y:S02]  /*80e0*/  STS.128 [R88+0x4030], R28 ;  /* 0x0040301c58007388 */ /* 0x0005e40000000c00 */
[----:B------:R-:W-:Y:S01]  /*80f0*/  @P6 VIADD R14, R3, 0xa0 ;  /* 0x000000a0030e6836 */ /* 0x000fe20000000000 */
[----:B------:R-:W-:Y:S04]  /*8100*/  LEA R3, R91, UR49, 0x3 ;  /* 0x000000315b037c11 */ /* 0x000fe8000f8e18ff */
[----:B------:R-:W-:Y:S01]  /*8110*/  @P6 PRMT R14, R93, 0x654, R14 ;  /* 0x000006545d0e6816 */ /* 0x000fe2000000000e */
        /* <DEDUP_REMOVED lines=20> */
.L_x_112:
[----:B------:R-:W-:Y:S05]  /*8260*/  BSYNC.RECONVERGENT B0 ;  /* 0x0000000000007941 */ /* 0x000fea0003800200 */
.L_x_111:
[----:B------:R-:W-:Y:S01]  /*8270*/  BAR.SYNC.DEFER_BLOCKING 0x1, 0x80 ;  /* 0x0042000000007b1d */ /* 0x000fe20000010000 */
[----:B------:R-:W-:Y:S04]  /*8280*/  UIADD3 UR4, UPT, UPT, UR40, 0x1, URZ ;  /* 0x0000000128047890 */ /* 0x000fe8000fffe0ff */
[----:B------:R-:W-:Y:S04]  /*8290*/  UISETP.NE.AND UP0, UPT, UR4, 0x4, UPT ;  /* 0x000000040400788c */ /* 0x000fe8000bf05270 */
[----:B------:R-:W-:Y:S01]  /*82a0*/  USEL UR50, UR4, URZ, UP0 ;  /* 0x000000ff04327287 */ /* 0x000fe20008000000 */
[----:B------:R1:W-:Y:S01]  /*82b0*/  @P6 SYNCS.ARRIVE.TRANS64.RED.A1T0 RZ, [R14+URZ], RZ ;  /* 0x000000ff0eff69a7 */ /* 0x0003e200081004ff */
[----:B------:R-:W-:Y:S01]  /*82c0*/  BSSY B1, `(.L_x_113) ;  /* 0x0000017000017945 */ /* 0x000fe20003800000 */
[----:B------:R-:W4:Y:S02]  /*82d0*/  @P6 SYNCS.PHASECHK.TRANS64.TRYWAIT P0, [R3+URZ+0x80], R16 ;  /* 0x00008010030065a7 */ /* 0x000f2400080011ff */
[----:B----4-:R-:W-:Y:S01]  /*82e0*/  @P6 SEL R90, RZ, 0x1, !P0 ;  /* 0x00000001ff5a6807 */ /* 0x010fe20004000000 */
        /* <DEDUP_REMOVED lines=13> */
.L_x_116:
[----:B------:R-:W-:Y:S05]  /*83c0*/  BSYNC B0 ;  /* 0x0000000000007941 */ /* 0x000fea0003800000 */
.L_x_115:
[----:B------:R-:W-:Y:S11]  /*83d0*/  ISETP.NE.AND P0, PT, R92, RZ, PT ;  /* 0x000000ff5c00720c */ /* 0x000ff60003f05270 */
[----:B------:R-:W-:Y:S02]  /*83e0*/  @!UPT UIADD3 URZ, UPT, UPT, URZ, URZ, URZ ;  /* 0x000000fffffff290 */ /* 0x000fe4000fffe0ff */
[----:B------:R4:W1:Y:S04]  /*83f0*/  @P0 LDS.128 R56, [R4] ;  /* 0x0000000004380984 */ /* 0x0008680000000c00 */
[----:B------:R4:W1:Y:S04]  /*8400*/  @P0 LDS.128 R52, [R2+0x10] ;  /* 0x0000100002340984 */ /* 0x0008680000000c00 */
[----:B------:R4:W1:Y:S04]  /*8410*/  @P0 LDS.128 R48, [R0+0x20] ;  /* 0x0000200000300984 */ /* 0x0008680000000c00 */
[----:B------:R4:W1:Y:S02]  /*8420*/  @P0 LDS.128 R44, [R91+0x30] ;  /* 0x000030005b2c0984 */ /* 0x0008640000000c00 */
.L_x_114:
[----:B------:R-:W-:Y:S05]  /*8430*/  BSYNC B1 ;  /* 0x0000000000017941 */ /* 0x000fea0003800000 */
.L_x_113:
        /* <DEDUP_REMOVED lines=11> */
[----:B----4-:R-:W4:Y:S01]  /*84f0*/  LDC.64 R2, c[0x4][R3] ;  /* 0x0100000003027b82 */ /* 0x010f220000000a00 */
[----:B------:R-:W2:Y:S01]  /*8500*/  LDCU.64 UR4, c[0x4][0x10] ;  /* 0x01000200ff0477ac */ /* 0x000ea20008000a00 */
[----:B-1----:R-:W-:Y:S01]  /*8510*/  MOV R5, UR9 ;  /* 0x0000000900057c02 */ /* 0x002fe20008000f00 */
[----:B------:R-:W-:Y:S01]  /*8520*/  IMAD.U32 R4, RZ, RZ, UR8 ;  /* 0x00000008ff047e24 */ /* 0x000fe2000f8e00ff */
[----:B-----5:R-:W-:Y:S01]  /*8530*/  MOV R7, UR7 ;  /* 0x0000000700077c02 */ /* 0x020fe20008000f00 */
[----:B------:R-:W-:Y:S01]  /*8540*/  IMAD.U32 R6, RZ, RZ, UR6 ;  /* 0x00000006ff067e24 */ /* 0x000fe2000f8e00ff */
[----:B--2---:R-:W-:Y:S01]  /*8550*/  MOV R11, UR5 ;  /* 0x00000005000b7c02 */ /* 0x004fe20008000f00 */
[----:B------:R-:W-:Y:S02]  /*8560*/  IMAD.U32 R10, RZ, RZ, UR4 ;  /* 0x00000004ff0a7e24 */ /* 0x000fe4000f8e00ff */
[----:B------:R-:W-:Y:S07]  /*8570*/  LEPC R20, `(.L_x_118) ;  /* 0x000000001014794e */ /* 0x000fee0000000000 */
[----:B---34-:R-:W-:Y:S05]  /*8580*/  CALL.ABS.NOINC R2 ;  /* 0x0000000002007343 */ /* 0x018fea0003c00000 */
.L_x_118:
[----:B------:R-:W-:Y:S01]  /*8590*/  ISETP.NE.AND P0, PT, R70, RZ, PT ;  /* 0x000000ff4600720c */ /* 0x000fe20003f05270 */
[----:B------:R-:W-:Y:S05]  /*85a0*/  WARPSYNC.ALL ;  /* 0x0000000000007948 */ /* 0x000fea0003800000 */
[----:B------:R-:W-:Y:S01]  /*85b0*/  R2UR UR4, R25 ;  /* 0x00000000190472ca */ /* 0x000fe200000e0000 */
[----:B------:R-:W1:Y:S01]  /*85c0*/  S2UR UR5, SR_CgaCtaId ;  /* 0x00000000000579c3 */ /* 0x000e620000008800 */
[----:B----4-:R-:W-:Y:S01]  /*85d0*/  LOP3.LUT R0, R56, 0xffffe000, RZ, 0xc0, !PT ;  /* 0xffffe00038007812 */ /* 0x010fe200078ec0ff */
[----:B------:R-:W-:Y:S01]  /*85e0*/  BSSY.RECONVERGENT B0, `(.L_x_119) ;  /* 0x000005e000007945 */ /* 0x000fe20003800200 */
[----:B------:R-:W-:Y:S02]  /*85f0*/  LOP3.LUT R2, R57, 0xffffe000, RZ, 0xc0, !PT ;  /* 0xffffe00039027812 */ /* 0x000fe400078ec0ff */
[----:B------:R-:W-:Y:S02]  /*8600*/  LOP3.LUT R3, R58, 0xffffe000, RZ, 0xc0, !PT ;  /* 0xffffe0003a037812 */ /* 0x000fe400078ec0ff */
[----:B------:R-:W-:Y:S02]  /*8610*/  LOP3.LUT R20, R59, 0xffffe000, RZ, 0xc0, !PT ;  /* 0xffffe0003b147812 */ /* 0x000fe400078ec0ff */
[----:B------:R-:W-:Y:S02]  /*8620*/  LOP3.LUT R21, R52, 0xffffe000, RZ, 0xc0, !PT ;  /* 0xffffe00034157812 */ /* 0x000fe400078ec0ff */
[----:B------:R-:W-:Y:S01]  /*8630*/  LOP3.LUT R26, R53, 0xffffe000, RZ, 0xc0, !PT ;  /* 0xffffe000351a7812 */ /* 0x000fe200078ec0ff */
[----:B------:R-:W4:Y:S01]  /*8640*/  LDTM.x16 R4, tmem[UR4+0x30] ;  /* 0x00003004000479ee */ /* 0x000f220008240000 */
[----:B------:R-:W-:Y:S01]  /*8650*/  R2UR UR4, R89 ;  /* 0x00000000590472ca */ /* 0x000fe200000e0000 */
[----:B------:R-:W-:Y:S01]  /*8660*/  NOP ;  /* 0x0000000000007918 */ /* 0x000fe20000000000 */
[----:B--2---:R-:W-:Y:S02]  /*8670*/  LOP3.LUT R29, R54, 0xffffe000, RZ, 0xc0, !PT ;  /* 0xffffe000361d7812 */ /* 0x004fe400078ec0ff */
[----:B------:R-:W-:Y:S02]  /*8680*/  LOP3.LUT R28, R55, 0xffffe000, RZ, 0xc0, !PT ;  /* 0xffffe000371c7812 */ /* 0x000fe400078ec0ff */
[----:B------:R-:W-:Y:S02]  /*8690*/  LOP3.LUT R31, R48, 0xffffe000, RZ, 0xc0, !PT ;  /* 0xffffe000301f7812 */ /* 0x000fe400078ec0ff */
[----:B------:R-:W-:Y:S02]  /*86a0*/  LOP3.LUT R30, R49, 0xffffe000, RZ, 0xc0, !PT ;  /* 0xffffe000311e7812 */ /* 0x000fe400078ec0ff */
[----:B------:R-:W-:Y:S02]  /*86b0*/  LOP3.LUT R33, R50, 0xffffe000, RZ, 0xc0, !PT ;  /* 0xffffe00032217812 */ /* 0x000fe400078ec0ff */
[----:B------:R-:W-:Y:S01]  /*86c0*/  LOP3.LUT R32, R51, 0xffffe000, RZ, 0xc0, !PT ;  /* 0xffffe00033207812 */ /* 0x000fe200078ec0ff */
[----:B------:R-:W-:Y:S01]  /*86d0*/  UIADD3 UR4, UPT, UPT, UR4, 0xf0, URZ ;  /* 0x000000f004047890 */ /* 0x000fe2000fffe0ff */
[----:B------:R-:W-:Y:S02]  /*86e0*/  LOP3.LUT R35, R44, 0xffffe000, RZ, 0xc0, !PT ;  /* 0xffffe0002c237812 */ /* 0x000fe400078ec0ff */
[----:B------:R-:W-:Y:S02]  /*86f0*/  LOP3.LUT R34, R45, 0xffffe000, RZ, 0xc0, !PT ;  /* 0xffffe0002d227812 */ /* 0x000fe400078ec0ff */
[----:B------:R-:W-:Y:S02]  /*8700*/  LOP3.LUT R37, R46, 0xffffe000, RZ, 0xc0, !PT ;  /* 0xffffe0002e257812 */ /* 0x000fe400078ec0ff */
[----:B------:R-:W-:Y:S01]  /*8710*/  LOP3.LUT R36, R47, 0xffffe000, RZ, 0xc0, !PT ;  /* 0xffffe0002f247812 */ /* 0x000fe200078ec0ff */
[C---:B----4-:R-:W-:Y:S01]  /*8720*/  FMUL R4, R24.reuse, R4 ;  /* 0x0000000418047220 */ /* 0x050fe20000400000 */
[C---:B------:R-:W-:Y:S01]  /*8730*/  FMUL R5, R24.reuse, R5 ;  /* 0x0000000518057220 */ /* 0x040fe20000400000 */
[C---:B------:R-:W-:Y:S01]  /*8740*/  FMUL R6, R24.reuse, R6 ;  /* 0x0000000618067220 */ /* 0x040fe20000400000 */
[C---:B------:R-:W-:Y:S01]  /*8750*/  FMUL R7, R24.reuse, R7 ;  /* 0x0000000718077220 */ /* 0x040fe20000400000 */
[C---:B------:R-:W-:Y:S01]  /*8760*/  FFMA R4, R27.reuse, R0, R4 ;  /* 0x000000001b047223 */ /* 0x040fe20000000004 */
[C---:B------:R-:W-:Y:S01]  /*8770*/  FFMA R5, R27.reuse, R2, R5 ;  /* 0x000000021b057223 */ /* 0x040fe20000000005 */
[C---:B------:R-:W-:Y:S01]  /*8780*/  FFMA R6, R27.reuse, R3, R6 ;  /* 0x000000031b067223 */ /* 0x040fe20000000006 */
[C---:B------:R-:W-:Y:S01]  /*8790*/  FFMA R7, R27.reuse, R20, R7 ;  /* 0x000000141b077223 */ /* 0x040fe20000000007 */
[----:B-1----:R-:W-:Y:S01]  /*87a0*/  UPRMT UR4, UR5, 0x654, UR4 ;  /* 0x0000065405047896 */ /* 0x002fe20008000004 */
[C---:B------:R-:W-:Y:S01]  /*87b0*/  FMUL R8, R24.reuse, R8 ;  /* 0x0000000818087220 */ /* 0x040fe20000400000 */
[C---:B------:R-:W-:Y:S01]  /*87c0*/  FMUL R9, R24.reuse, R9 ;  /* 0x0000000918097220 */ /* 0x040fe20000400000 */
[C---:B------:R-:W-:Y:S01]  /*87d0*/  FMUL R10, R24.reuse, R10 ;  /* 0x0000000a180a7220 */ /* 0x040fe20000400000 */
[C---:B------:R-:W-:Y:S01]  /*87e0*/  FMUL R11, R24.reuse, R11 ;  /* 0x0000000b180b7220 */ /* 0x040fe20000400000 */
[----:B------:R-:W-:Y:S01]  /*87f0*/  F2FP.TF32.F32.PACK_B R4, R4 ;  /* 0x00000004ff04723e */ /* 0x000fe200024050ff */
[C---:B------:R-:W-:Y:S01]  /*8800*/  FFMA R8, R27.reuse, R21, R8 ;  /* 0x000000151b087223 */ /* 0x040fe20000000008 */
[----:B------:R-:W-:Y:S01]  /*8810*/  F2FP.TF32.F32.PACK_B R5, R5 ;  /* 0x00000005ff05723e */ /* 0x000fe200024050ff */
[C---:B------:R-:W-:Y:S01]  /*8820*/  FFMA R9, R27.reuse, R26, R9 ;  /* 0x0000001a1b097223 */ /* 0x040fe20000000009 */
[----:B------:R-:W-:Y:S01]  /*8830*/  F2FP.TF32.F32.PACK_B R6, R6 ;  /* 0x00000006ff06723e */ /* 0x000fe200024050ff */
[C---:B------:R-:W-:Y:S01]  /*8840*/  FFMA R10, R27.reuse, R29, R10 ;  /* 0x0000001d1b0a7223 */ /* 0x040fe2000000000a */
[----:B------:R-:W-:Y:S01]  /*8850*/  F2FP.TF32.F32.PACK_B R7, R7 ;  /* 0x00000007ff07723e */ /* 0x000fe200024050ff */
[C---:B------:R-:W-:Y:S01]  /*8860*/  FFMA R11, R27.reuse, R28, R11 ;  /* 0x0000001c1b0b7223 */ /* 0x040fe2000000000b */
[C---:B------:R-:W-:Y:S01]  /*8870*/  FMUL R12, R24.reuse, R12 ;  /* 0x0000000c180c7220 */ /* 0x040fe20000400000 */
[----:B------:R-:W-:Y:S01]  /*8880*/  SYNCS.ARRIVE.TRANS64.RED.A1T0 RZ, [UR4], RZ ;  /* 0x000000ffffff79a7 */ /* 0x000fe20008100404 */
[----:B------:R-:W-:Y:S01]  /*8890*/  F2FP.TF32.F32.PACK_B R8, R8 ;  /* 0x00000008ff08723e */ /* 0x000fe200024050ff */
[----:B------:R1:W-:Y:S01]  /*88a0*/  STS.128 [R68+0x6000], R4 ;  /* 0x0060000444007388 */ /* 0x0003e20000000c00 */
        /* <DEDUP_REMOVED lines=9> */
[C---:B------:R-:W-:Y:S01]  /*8940*/  FFMA R15, R27.reuse, R32, R15 ;  /* 0x000000201b0f7223 */ /* 0x040fe2000000000f */
[C---:B------:R-:W-:Y:S01]  /*8950*/  FMUL R16, R24.reuse, R16 ;  /* 0x0000001018107220 */ /* 0x040fe20000400000 */
[----:B------:R-:W-:Y:S01]  /*8960*/  F2FP.TF32.F32.PACK_B R12, R12 ;  /* 0x0000000cff0c723e */ /* 0x000fe200024050ff */
[----:B------:R1:W-:Y:S01]  /*8970*/  STS.128 [R82+0x6010], R8 ;  /* 0x0060100852007388 */ /* 0x0003e20000000c00 */
[C---:B------:R-:W-:Y:S01]  /*8980*/  FMUL R17, R24.reuse, R17 ;  /* 0x0000001118117220 */ /* 0x040fe20000400000 */
        /* <DEDUP_REMOVED lines=9> */
[----:B------:R-:W-:Y:S02]  /*8a20*/  F2FP.TF32.F32.PACK_B R16, R16 ;  /* 0x00000010ff10723e */ /* 0x000fe400024050ff */
[----:B------:R1:W-:Y:S01]  /*8a30*/  STS.128 [R80+0x6020], R12 ;  /* 0x0060200c50007388 */ /* 0x0003e20000000c00 */
[----:B------:R-:W-:Y:S02]  /*8a40*/  F2FP.TF32.F32.PACK_B R17, R17 ;  /* 0x00000011ff11723e */ /* 0x000fe400024050ff */
        /* <DEDUP_REMOVED lines=15> */
[----:B------:R-:W-:Y:S01]  /*8b40*/  R2UR UR12, R81 ;  /* 0x00000000510c72ca */ /* 0x000fe200000e0000 */
[----:B------:R-:W-:Y:S01]  /*8b50*/  UIADD3 UR8, UPT, UPT, UR49, 0x6200, URZ ;  /* 0x0000620031087890 */ /* 0x000fe2000fffe0ff */
[----:B------:R-:W-:Y:S01]  /*8b60*/  R2UR UR13, R83 ;  /* 0x00000000530d72ca */ /* 0x000fe200000e0000 */
[----:B--2---:R-:W-:Y:S04]  /*8b70*/  UIADD3 UR4, UP0, UPT, UR6, 0x780, URZ ;  /* 0x0000078006047890 */ /* 0x004fe8000ff1e0ff */
[----:B------:R-:W-:Y:S09]  /*8b80*/  UIADD3.X UR5, UPT, UPT, URZ, UR7, URZ, UP0, !UPT ;  /* 0x00000007ff057290 */ /* 0x000ff200087fe4ff */
[----:B------:R2:W-:Y:S01]  /*8b90*/  UTMASTG.5D.IM2COL [UR8], [UR4] ;  /* 0x00000008040073b5 */ /* 0x0005e20008060000 */
[----:B------:R0:W-:Y:S01]  /*8ba0*/  UTMACMDFLUSH ;  /* 0x00000000000079b7 */ /* 0x0001e20000000000 */
[----:B--2---:R-:W-:Y:S04]  /*8bb0*/  DEPBAR.LE SB0, 0x1 ;  /* 0x000080400000791a */ /* 0x004fe80000000000 */
.L_x_120:
[----:B------:R-:W-:Y:S05]  /*8bc0*/  BSYNC.RECONVERGENT B0 ;  /* 0x0000000000007941 */ /* 0x000fea0003800200 */
.L_x_119:
[----:B------:R-:W-:Y:S01]  /*8bd0*/  BAR.SYNC.DEFER_BLOCKING 0x1, 0x80 ;  /* 0x0042000000007b1d */ /* 0x000fe20000010000 */
[----:B------:R-:W-:Y:S01]  /*8be0*/  UISETP.NE.AND UP0, UPT, UR53, -0x4, UPT ;  /* 0xfffffffc3500788c */ /* 0x000fe2000bf05270 */
[----:B------:R-:W-:Y:S08]  /*8bf0*/  IADD3 R0, PT, PT, R22, 0x1, RZ ;  /* 0x0000000116007810 */ /* 0x000ff00007ffe0ff */
[----:B------:R-:W-:Y:S05]  /*8c00*/  BRA.U !UP0, `(.L_x_121) ;  /* 0x0000000108247547 */ /* 0x000fea000b800000 */
[----:B------:R-:W-:Y:S01]  /*8c10*/  ISETP.NE.AND P0, PT, R87, RZ, PT ;  /* 0x000000ff5700720c */ /* 0x000fe20003f05270 */
[----:B------:R-:W-:Y:S01]  /*8c20*/  IMAD.U32 R2, RZ, RZ, UR50 ;  /* 0x00000032ff027e24 */ /* 0x000fe2000f8e00ff */
[----:B------:R-:W-:Y:S04]  /*8c30*/  UIADD3 UR4, UPT, UPT, UR50, 0x1, URZ ;  /* 0x0000000132047890 */ /* 0x000fe8000fffe0ff */
[----:B------:R-:W-:Y:S04]  /*8c40*/  UISETP.NE.AND UP0, UPT, UR4, 0x4, UPT ;  /* 0x000000040400788c */ /* 0x000fe8000bf05270 */
[----:B------:R-:W-:Y:S03]  /*8c50*/  USEL UR50, UR4, URZ, UP0 ;  /* 0x000000ff04327287 */ /* 0x000fe60008000000 */
[----:B------:R-:W-:Y:S05]  /*8c60*/  @P0 LEA R2, R2, UR49, 0x3 ;  /* 0x0000003102020c11 */ /* 0x000fea000f8e18ff */
[----:B------:R-:W-:Y:S05]  /*8c70*/  @P0 VIADD R2, R2, 0xa0 ;  /* 0x000000a002020836 */ /* 0x000fea0000000000 */
[----:B------:R-:W-:Y:S04]  /*8c80*/  @P0 PRMT R2, R93, 0x654, R2 ;  /* 0x000006545d020816 */ /* 0x000fe80000000002 */
[----:B------:R2:W-:Y:S03]  /*8c90*/  @P0 SYNCS.ARRIVE.TRANS64.RED.A1T0 RZ, [R2+URZ], RZ ;  /* 0x000000ff02ff09a7 */ /* 0x0005e600081004ff */
.L_x_121:
[----:B------:R-:W-:Y:S01]  /*8ca0*/  R2UR UR5, R63 ;  /* 0x000000003f0572ca */ /* 0x000fe200000e0000 */
[----:B------:R-:W-:Y:S01]  /*8cb0*/  UISETP.NE.AND UP0, UPT, UR62, URZ, UPT ;  /* 0x000000ff3e00728c */ /* 0x000fe2000bf05270 */
[----:B------:R-:W-:Y:S01]  /*8cc0*/  R2UR UR4, R64 ;  /* 0x00000000400472ca */ /* 0x000fe200000e0000 */
[----:B------:R-:W-:Y:S01]  /*8cd0*/  UIADD3 UR53, UPT, UPT, UR53, 0x4, URZ ;  /* 0x0000000435357890 */ /* 0x000fe2000fffe0ff */
[C---:B------:R-:W-:Y:S01]  /*8ce0*/  ISETP.NE.AND P0, PT, R0.reuse, 0x2, PT ;  /* 0x000000020000780c */ /* 0x040fe20003f05270 */
[----:B------:R-:W-:Y:S01]  /*8cf0*/  UMOV UR52, UR63 ;  /* 0x0000003f00347c82 */ /* 0x000fe20008000000 */
[----:B------:R-:W-:Y:S02]  /*8d00*/  LOP3.LUT R65, R65, 0x1, RZ, 0x3c, !PT ;  /* 0x0000000141417812 */ /* 0x000fe400078e3cff */
[----:B------:R-:W-:Y:S02]  /*8d10*/  SEL R3, RZ, 0x1, P0 ;  /* 0x00000001ff037807 */ /* 0x000fe40000000000 */
[----:B------:R-:W-:Y:S02]  /*8d20*/  SEL R22, R0, RZ, P0 ;  /* 0x000000ff00167207 */ /* 0x000fe40000000000 */
[----:B------:R-:W-:Y:S01]  /*8d30*/  LOP3.LUT R66, R66, R3, RZ, 0x3c, !PT ;  /* 0x0000000342427212 */ /* 0x000fe200078e3cff */
[----:B------:R-:W-:Y:S02]  /*8d40*/  UIADD3 UR24, UPT, UPT, UR36, UR5, URZ ;  /* 0x0000000524187290 */ /* 0x000fe4000fffe0ff */
[----:B------:R-:W-:Y:S01]  /*8d50*/  UIADD3 UR51, UPT, UPT, UR37, UR4, URZ ;  /* 0x0000000425337290 */ /* 0x000fe2000fffe0ff */
[----:B------:R-:W-:Y:S11]  /*8d60*/  BRA.U UP0, `(.L_x_122) ;  /* 0xffffffc900507547 */ /* 0x000ff6000b83ffff */
[----:B------:R-:W-:-:S13]  /*8d70*/  R2UR UR4, R79 ;  /* 0x000000004f0472ca */ /* 0x000fda00000e0000 */
[----:B------:R-:W-:-:S09]  /*8d80*/  UISETP.NE.AND UP0, UPT, UR4, URZ, UPT ;  /* 0x000000ff0400728c */ /* 0x000fd2000bf05270 */
[----:B------:R-:W-:Y:S05]  /*8d90*/  BRA.U !UP0, `(.L_x_123) ;  /* 0x0000000108487547 */ /* 0x000fea000b800000 */
[----:B------:R-:W4:Y:S02]  /*8da0*/  LDCU.64 UR4, c[0x0][0x990] ;  /* 0x00013200ff0477ac */ /* 0x000f240008000a00 */
[----:B----4-:R-:W-:-:S04]  /*8db0*/  UISETP.NE.U32.AND UP0, UPT, UR4, URZ, UPT ;  /* 0x000000ff0400728c */ /* 0x010fc8000bf05070 */
[----:B------:R-:W-:-:S09]  /*8dc0*/  UISETP.NE.AND.EX UP0, UPT, UR5, URZ, UPT, UP0 ;  /* 0x000000ff0500728c */ /* 0x000fd2000bf05300 */
[----:B------:R-:W-:Y:S05]  /*8dd0*/  BRA.U UP0, `(.L_x_124) ;  /* 0x00000001000c7547 */ /* 0x000fea000b800000 */
[----:B------:R-:W-:-:S13]  /*8de0*/  FSETP.NEU.AND P0, PT, R27, RZ, PT ;  /* 0x000000ff1b00720b */ /* 0x000fda0003f0d000 */
[----:B------:R-:W-:Y:S05]  /*8df0*/  @!P0 EXIT ;  /* 0x000000000000894d */ /* 0x000fea0003800000 */
[----:B------:R-:W-:Y:S05]  /*8e00*/  BRA `(.L_x_123) ;  /* 0x00000000002c7947 */ /* 0x000fea0003800000 */
.L_x_124:
[----:B------:R-:W-:Y:S01]  /*8e10*/  ISETP.NE.AND P0, PT, R86, RZ, PT ;  /* 0x000000ff5600720c */ /* 0x000fe20003f05270 */
[----:B------:R-:W-:-:S12]  /*8e20*/  BSSY.RECONVERGENT B0, `(.L_x_123) ;  /* 0x0000009000007945 */ /* 0x000fd80003800200 */
[----:B------:R-:W-:Y:S05]  /*8e30*/  @P0 BRA `(.L_x_125) ;  /* 0x0000000000140947 */ /* 0x000fea0003800000 */
[----:B------:R-:W4:Y:S02]  /*8e40*/  LDCU.64 UR4, c[0x0][0x988] ;  /* 0x00013100ff0477ac */ /* 0x000f240008000a00 */
[----:B----4-:R-:W-:-:S04]  /*8e50*/  ISETP.NE.U32.AND P0, PT, RZ, UR4, PT ;  /* 0x00000004ff007c0c */ /* 0x010fc8000bf05070 */
[----:B------:R-:W-:-:S13]  /*8e60*/  ISETP.NE.AND.EX P0, PT, RZ, UR5, PT, P0 ;  /* 0x00000005ff007c0c */ /* 0x000fda000bf05300 */
[----:B------:R-:W-:Y:S05]  /*8e70*/  @!P0 EXIT ;  /* 0x000000000000894d */ /* 0x000fea0003800000 */
[----:B------:R-:W-:Y:S05]  /*8e80*/  BRA `(.L_x_126) ;  /* 0x0000000000087947 */ /* 0x000fea0003800000 */
.L_x_125:
[----:B------:R-:W-:-:S13]  /*8e90*/  FSETP.NEU.AND P0, PT, R27, RZ, PT ;  /* 0x000000ff1b00720b */ /* 0x000fda0003f0d000 */
[----:B------:R-:W-:Y:S05]  /*8ea0*/  @!P0 EXIT ;  /* 0x000000000000894d */ /* 0x000fea0003800000 */
.L_x_126:
[----:B------:R-:W-:Y:S05]  /*8eb0*/  BSYNC.RECONVERGENT B0 ;  /* 0x0000000000007941 */ /* 0x000fea0003800200 */
.L_x_123:
[----:B------:R-:W4:Y:S01]  /*8ec0*/  S2UR UR5, SR_CgaCtaId ;  /* 0x00000000000579c3 */ /* 0x000f220000008800 */
[----:B------:R-:W-:Y:S01]  /*8ed0*/  ULEA UR4, UR50, UR49, 0x3 ;  /* 0x0000003132047291 */ /* 0x000fe2000f8e18ff */
[----:B------:R-:W-:-:S04]  /*8ee0*/  DEPBAR.LE SB0, 0x0 ;  /* 0x000080000000791a */ /* 0x000fc80000000000 */
[----:B------:R-:W-:-:S04]  /*8ef0*/  UIADD3 UR4, UPT, UPT, UR4, 0xa0, URZ ;  /* 0x000000a004047890 */ /* 0x000fc8000fffe0ff */
[----:B----4-:R-:W-:-:S09]  /*8f00*/  UPRMT UR4, UR5, 0x654, UR4 ;  /* 0x0000065405047896 */ /* 0x010fd20008000004 */
[----:B------:R-:W-:Y:S01]  /*8f10*/  SYNCS.ARRIVE.TRANS64.RED.A1T0 RZ, [UR4], RZ ;  /* 0x000000ffffff79a7 */ /* 0x000fe20008100404 */
[----:B------:R-:W-:Y:S05]  /*8f20*/  EXIT ;  /* 0x000000000000794d */ /* 0x000fea0003800000 */
.L_x_19:
[----:B------:R-:W-:Y:S07]  /*8f30*/  MOV R0, UR9 ;  /* 0x0000000900007c02 */ /* 0x000fee0008000f00 */
.L_x_127:
[----:B--2---:R2:W3:Y:S02]  /*8f40*/  SYNCS.PHASECHK.TRANS64.TRYWAIT P0, [R0+URZ+0x40], R5 ;  /* 0x00004005000075a7 */ /* 0x0044e400080011ff */
[----:B---3--:R-:W-:Y:S05]  /*8f50*/  @!P0 NANOSLEEP.SYNCS 0x989680 ;  /* 0x009896800000895d */ /* 0x008fea0003900000 */
[----:B------:R-:W3:Y:S02]  /*8f60*/  @!P0 SYNCS.PHASECHK.TRANS64 P0, [R0+URZ+0x40], R5 ;  /* 0x00004005000085a7 */ /* 0x000ee400080010ff */
[----:B---3--:R-:W-:Y:S05]  /*8f70*/  @!P0 BRA `(.L_x_127) ;  /* 0xfffffffc00f08947 */ /* 0x008fea000383ffff */
[----:B------:R-:W-:Y:S05]  /*8f80*/  BRA `(.L_x_18) ;  /* 0xffffff8800587947 */ /* 0x000fea000383ffff */
.L_x_25:
[----:B------:R-:W-:Y:S07]  /*8f90*/  MOV R0, UR9 ;  /* 0x0000000900007c02 */ /* 0x000fee0008000f00 */
.L_x_128:
[----:B--2---:R2:W4:Y:S02]  /*8fa0*/  SYNCS.PHASECHK.TRANS64.TRYWAIT P0, [R0+URZ+0x40], R5 ;  /* 0x00004005000075a7 */ /* 0x00452400080011ff */
[----:B----4-:R-:W-:Y:S05]  /*8fb0*/  @!P0 NANOSLEEP.SYNCS 0x989680 ;  /* 0x009896800000895d */ /* 0x010fea0003900000 */
[----:B------:R-:W4:Y:S02]  /*8fc0*/  @!P0 SYNCS.PHASECHK.TRANS64 P0, [R0+URZ+0x40], R5 ;  /* 0x00004005000085a7 */ /* 0x000f2400080010ff */
[----:B----4-:R-:W-:Y:S05]  /*8fd0*/  @!P0 BRA `(.L_x_128) ;  /* 0xfffffffc00f08947 */ /* 0x010fea000383ffff */
[----:B------:R-:W-:Y:S05]  /*8fe0*/  BRA `(.L_x_24) ;  /* 0xffffff8c00e87947 */ /* 0x000fea000383ffff */
.L_x_29:
[----:B------:R-:W-:-:S07]  /*8ff0*/  MOV R0, UR30 ;  /* 0x0000001e00007c02 */ /* 0x000fce0008000f00 */
.L_x_129:
[----:B-1----:R1:W2:Y:S02]  /*9000*/  SYNCS.PHASECHK.TRANS64.TRYWAIT P0, [R0+URZ+0xd0], R3 ;  /* 0x0000d003000075a7 */ /* 0x0022a400080011ff */
[----:B--2---:R-:W-:Y:S05]  /*9010*/  @!P0 NANOSLEEP.SYNCS 0x989680 ;  /* 0x009896800000895d */ /* 0x004fea0003900000 */
[----:B------:R-:W2:Y:S02]  /*9020*/  @!P0 SYNCS.PHASECHK.TRANS64 P0, [R0+URZ+0xd0], R3 ;  /* 0x0000d003000085a7 */ /* 0x000ea400080010ff */
[----:B--2---:R-:W-:Y:S05]  /*9030*/  @!P0 BRA `(.L_x_129) ;  /* 0xfffffffc00f08947 */ /* 0x004fea000383ffff */
[----:B------:R-:W-:Y:S05]  /*9040*/  BRA `(.L_x_130) ;  /* 0xffffff9000b87947 */ /* 0x000fea000383ffff */
.L_x_33:
[----:B------:R-:W-:-:S07]  /*9050*/  MOV R0, UR4 ;  /* 0x0000000400007c02 */ /* 0x000fce0008000f00 */
.L_x_131:
[----:B-1----:R1:W2:Y:S02]  /*9060*/  SYNCS.PHASECHK.TRANS64.TRYWAIT P0, [R0+URZ], R3 ;  /* 0x00000003000075a7 */ /* 0x0022a400080011ff */
[----:B--2---:R-:W-:Y:S05]  /*9070*/  @!P0 NANOSLEEP.SYNCS 0x989680 ;  /* 0x009896800000895d */ /* 0x004fea0003900000 */
[----:B------:R-:W2:Y:S02]  /*9080*/  @!P0 SYNCS.PHASECHK.TRANS64 P0, [R0+URZ], R3 ;  /* 0x00000003000085a7 */ /* 0x000ea400080010ff */
[----:B--2---:R-:W-:Y:S05]  /*9090*/  @!P0 BRA `(.L_x_131) ;  /* 0xfffffffc00f08947 */ /* 0x004fea000383ffff */
[----:B------:R-:W-:Y:S05]  /*90a0*/  BRA `(.L_x_132) ;  /* 0xffffff9800507947 */ /* 0x000fea000383ffff */
.L_x_34:
[----:B------:R-:W-:-:S07]  /*90b0*/  MOV R0, UR5 ;  /* 0x0000000500007c02 */ /* 0x000fce0008000f00 */
.L_x_133:
[----:B-1----:R1:W2:Y:S02]  /*90c0*/  SYNCS.PHASECHK.TRANS64.TRYWAIT P0, [R0+URZ], R3 ;  /* 0x00000003000075a7 */ /* 0x0022a400080011ff */
[----:B--2---:R-:W-:Y:S05]  /*90d0*/  @!P0 NANOSLEEP.SYNCS 0x989680 ;  /* 0x009896800000895d */ /* 0x004fea0003900000 */
[----:B------:R-:W2:Y:S02]  /*90e0*/  @!P0 SYNCS.PHASECHK.TRANS64 P0, [R0+URZ], R3 ;  /* 0x00000003000085a7 */ /* 0x000ea400080010ff */
[----:B--2---:R-:W-:Y:S05]  /*90f0*/  @!P0 BRA `(.L_x_133) ;  /* 0xfffffffc00f08947 */ /* 0x004fea000383ffff */
[----:B------:R-:W-:Y:S05]  /*9100*/  BRA `(.L_x_134) ;  /* 0xffffff9800607947 */ /* 0x000fea000383ffff */
.L_x_35:
[----:B------:R-:W-:-:S07]  /*9110*/  MOV R0, UR5 ;  /* 0x0000000500007c02 */ /* 0x000fce0008000f00 */
.L_x_135:
[----:B-1----:R1:W2:Y:S02]  /*9120*/  SYNCS.PHASECHK.TRANS64.TRYWAIT P0, [R0+URZ], R3 ;  /* 0x00000003000075a7 */ /* 0x0022a400080011ff */
[----:B--2---:R-:W-:Y:S05]  /*9130*/  @!P0 NANOSLEEP.SYNCS 0x989680 ;  /* 0x009896800000895d */ /* 0x004fea0003900000 */
[----:B------:R-:W2:Y:S02]  /*9140*/  @!P0 SYNCS.PHASECHK.TRANS64 P0, [R0+URZ], R3 ;  /* 0x00000003000085a7 */ /* 0x000ea400080010ff */
[----:B--2---:R-:W-:Y:S05]  /*9150*/  @!P0 BRA `(.L_x_135) ;  /* 0xfffffffc00f08947 */ /* 0x004fea000383ffff */
[----:B------:R-:W-:Y:S05]  /*9160*/  BRA `(.L_x_136) ;  /* 0xffffff9800707947 */ /* 0x000fea000383ffff */
.L_x_36:
[----:B------:R-:W-:-:S07]  /*9170*/  MOV R0, UR5 ;  /* 0x0000000500007c02 */ /* 0x000fce0008000f00 */
.L_x_137:
[----:B-1----:R1:W2:Y:S02]  /*9180*/  SYNCS.PHASECHK.TRANS64.TRYWAIT P0, [R0+URZ], R3 ;  /* 0x00000003000075a7 */ /* 0x0022a400080011ff */
[----:B--2---:R-:W-:Y:S05]  /*9190*/  @!P0 NANOSLEEP.SYNCS 0x989680 ;  /* 0x009896800000895d */ /* 0x004fea0003900000 */
[----:B------:R-:W2:Y:S02]  /*91a0*/  @!P0 SYNCS.PHASECHK.TRANS64 P0, [R0+URZ], R3 ;  /* 0x00000003000085a7 */ /* 0x000ea400080010ff */
[----:B--2---:R-:W-:Y:S05]  /*91b0*/  @!P0 BRA `(.L_x_137) ;  /* 0xfffffffc00f08947 */ /* 0x004fea000383ffff */
[----:B------:R-:W-:Y:S05]  /*91c0*/  BRA `(.L_x_138) ;  /* 0xffffff9800807947 */ /* 0x000fea000383ffff */
.L_x_37:
[----:B------:R-:W-:-:S07]  /*91d0*/  MOV R0, UR5 ;  /* 0x0000000500007c02 */ /* 0x000fce0008000f00 */
.L_x_139:
[----:B-1----:R1:W2:Y:S02]  /*91e0*/  SYNCS.PHASECHK.TRANS64.TRYWAIT P0, [R0+URZ], R3 ;  /* 0x00000003000075a7 */ /* 0x0022a400080011ff */
[----:B--2---:R-:W-:Y:S05]  /*91f0*/  @!P0 NANOSLEEP.SYNCS 0x989680 ;  /* 0x009896800000895d */ /* 0x004fea0003900000 */
[----:B------:R-:W2:Y:S02]  /*9200*/  @!P0 SYNCS.PHASECHK.TRANS64 P0, [R0+URZ], R3 ;  /* 0x00000003000085a7 */ /* 0x000ea400080010ff */
[----:B--2---:R-:W-:Y:S05]  /*9210*/  @!P0 BRA `(.L_x_139) ;  /* 0xfffffffc00f08947 */ /* 0x004fea000383ffff */
[----:B------:R-:W-:Y:S05]  /*9220*/  BRA `(.L_x_140) ;  /* 0xffffff9800907947 */ /* 0x000fea000383ffff */
.L_x_38:
[----:B------:R-:W-:-:S07]  /*9230*/  MOV R0, UR5 ;  /* 0x0000000500007c02 */ /* 0x000fce0008000f00 */
.L_x_141:
[----:B-1----:R1:W2:Y:S02]  /*9240*/  SYNCS.PHASECHK.TRANS64.TRYWAIT P0, [R0+URZ], R3 ;  /* 0x00000003000075a7 */ /* 0x0022a400080011ff */
[----:B--2---:R-:W-:Y:S05]  /*9250*/  @!P0 NANOSLEEP.SYNCS 0x989680 ;  /* 0x009896800000895d */ /* 0x004fea0003900000 */
[----:B------:R-:W2:Y:S02]  /*9260*/  @!P0 SYNCS.PHASECHK.TRANS64 P0, [R0+URZ], R3 ;  /* 0x00000003000085a7 */ /* 0x000ea400080010ff */
[----:B--2---:R-:W-:Y:S05]  /*9270*/  @!P0 BRA `(.L_x_141) ;  /* 0xfffffffc00f08947 */ /* 0x004fea000383ffff */
[----:B------:R-:W-:Y:S05]  /*9280*/  BRA `(.L_x_142) ;  /* 0xffffff9800a07947 */ /* 0x000fea000383ffff */
.L_x_39:
[----:B------:R-:W-:-:S07]  /*9290*/  MOV R0, UR5 ;  /* 0x0000000500007c02 */ /* 0x000fce0008000f00 */
.L_x_143:
[----:B-1----:R1:W2:Y:S02]  /*92a0*/  SYNCS.PHASECHK.TRANS64.TRYWAIT P0, [R0+URZ], R3 ;  /* 0x00000003000075a7 */ /* 0x0022a400080011ff */
[----:B--2---:R-:W-:Y:S05]  /*92b0*/  @!P0 NANOSLEEP.SYNCS 0x989680 ;  /* 0x009896800000895d */ /* 0x004fea0003900000 */
[----:B------:R-:W2:Y:S02]  /*92c0*/  @!P0 SYNCS.PHASECHK.TRANS64 P0, [R0+URZ], R3 ;  /* 0x00000003000085a7 */ /* 0x000ea400080010ff */
[----:B--2---:R-:W-:Y:S05]  /*92d0*/  @!P0 BRA `(.L_x_143) ;  /* 0xfffffffc00f08947 */ /* 0x004fea000383ffff */
[----:B------:R-:W-:Y:S05]  /*92e0*/  BRA `(.L_x_144) ;  /* 0xffffff9800b07947 */ /* 0x000fea000383ffff */
.L_x_42:
[----:B------:R-:W-:-:S07]  /*92f0*/  MOV R4, UR4 ;  /* 0x0000000400047c02 */ /* 0x000fce0008000f00 */
.L_x_145:
[----:B--2---:R2:W3:Y:S02]  /*9300*/  SYNCS.PHASECHK.TRANS64.TRYWAIT P1, [R4+URZ+0xd8], R7 ;  /* 0x0000d807040075a7 */ /* 0x0044e400080211ff */
[----:B---3--:R-:W-:Y:S05]  /*9310*/  @!P1 NANOSLEEP.SYNCS 0x989680 ;  /* 0x009896800000995d */ /* 0x008fea0003900000 */
[----:B------:R-:W3:Y:S02]  /*9320*/  @!P1 SYNCS.PHASECHK.TRANS64 P1, [R4+URZ+0xd8], R7 ;  /* 0x0000d807040095a7 */ /* 0x000ee400080210ff */
[----:B---3--:R-:W-:Y:S05]  /*9330*/  @!P1 BRA `(.L_x_145) ;  /* 0xfffffffc00f09947 */ /* 0x008fea000383ffff */
[----:B------:R-:W-:Y:S05]  /*9340*/  BRA `(.L_x_146) ;  /* 0xffffff9c00207947 */ /* 0x000fea000383ffff */
.L_x_43:
[----:B--2---:R-:W-:-:S07]  /*9350*/  MOV R4, UR4 ;  /* 0x0000000400047c02 */ /* 0x004fce0008000f00 */
.L_x_147:
[----:B--2---:R2:W3:Y:S02]  /*9360*/  SYNCS.PHASECHK.TRANS64.TRYWAIT P1, [R4+URZ+0xd0], R5 ;  /* 0x0000d005040075a7 */ /* 0x0044e400080211ff */
[----:B---3--:R-:W-:Y:S05]  /*9370*/  @!P1 NANOSLEEP.SYNCS 0x989680 ;  /* 0x009896800000995d */ /* 0x008fea0003900000 */
[----:B------:R-:W3:Y:S02]  /*9380*/  @!P1 SYNCS.PHASECHK.TRANS64 P1, [R4+URZ+0xd0], R5 ;  /* 0x0000d005040095a7 */ /* 0x000ee400080210ff */
[----:B---3--:R-:W-:Y:S05]  /*9390*/  @!P1 BRA `(.L_x_147) ;  /* 0xfffffffc00f09947 */ /* 0x008fea000383ffff */
[----:B------:R-:W-:Y:S05]  /*93a0*/  BRA `(.L_x_148) ;  /* 0xffffff9c00287947 */ /* 0x000fea000383ffff */
.L_x_51:
[----:B------:R-:W-:-:S07]  /*93b0*/  MOV R0, UR20 ;  /* 0x0000001400007c02 */ /* 0x000fce0008000f00 */
.L_x_149:
[----:B-1----:R1:W2:Y:S02]  /*93c0*/  SYNCS.PHASECHK.TRANS64.TRYWAIT P0, [R0+URZ+0xd0], R5 ;  /* 0x0000d005000075a7 */ /* 0x0022a400080011ff */
[----:B--2---:R-:W-:Y:S05]  /*93d0*/  @!P0 NANOSLEEP.SYNCS 0x989680 ;  /* 0x009896800000895d */ /* 0x004fea0003900000 */
[----:B------:R-:W2:Y:S02]  /*93e0*/  @!P0 SYNCS.PHASECHK.TRANS64 P0, [R0+URZ+0xd0], R5 ;  /* 0x0000d005000085a7 */ /* 0x000ea400080010ff */
[----:B--2---:R-:W-:Y:S05]  /*93f0*/  @!P0 BRA `(.L_x_149) ;  /* 0xfffffffc00f08947 */ /* 0x004fea000383ffff */
[----:B------:R-:W-:Y:S05]  /*9400*/  BRA `(.L_x_150) ;  /* 0xffffffa000b47947 */ /* 0x000fea000383ffff */
.L_x_52:
[----:B------:R-:W-:-:S07]  /*9410*/  MOV R5, UR24 ;  /* 0x0000001800057c02 */ /* 0x000fce0008000f00 */
.L_x_151:
[----:B-1----:R1:W2:Y:S02]  /*9420*/  SYNCS.PHASECHK.TRANS64.TRYWAIT P0, [R5+URZ+0xf0], R0 ;  /* 0x0000f000050075a7 */ /* 0x0022a400080011ff */
[----:B--2---:R-:W-:Y:S05]  /*9430*/  @!P0 NANOSLEEP.SYNCS 0x989680 ;  /* 0x009896800000895d */ /* 0x004fea0003900000 */
[----:B------:R-:W2:Y:S02]  /*9440*/  @!P0 SYNCS.PHASECHK.TRANS64 P0, [R5+URZ+0xf0], R0 ;  /* 0x0000f000050085a7 */ /* 0x000ea400080010ff */
[----:B--2---:R-:W-:Y:S05]  /*9450*/  @!P0 BRA `(.L_x_151) ;  /* 0xfffffffc00f08947 */ /* 0x004fea000383ffff */
[----:B------:R-:W-:Y:S05]  /*9460*/  BRA `(.L_x_152) ;  /* 0xffffffa000d07947 */ /* 0x000fea000383ffff */
.L_x_55:
[----:B-1----:R-:W-:Y:S07]  /*9470*/  MOV R0, UR18 ;  /* 0x0000001200007c02 */ /* 0x002fee0008000f00 */
.L_x_153:
[----:B-1----:R1:W2:Y:S02]  /*9480*/  SYNCS.PHASECHK.TRANS64.TRYWAIT P0, [R0+URZ], R5 ;  /* 0x00000005000075a7 */ /* 0x0022a400080011ff */
[----:B--2---:R-:W-:Y:S05]  /*9490*/  @!P0 NANOSLEEP.SYNCS 0x989680 ;  /* 0x009896800000895d */ /* 0x004fea0003900000 */
[----:B------:R-:W2:Y:S02]  /*94a0*/  @!P0 SYNCS.PHASECHK.TRANS64 P0, [R0+URZ], R5 ;  /* 0x00000005000085a7 */ /* 0x000ea400080010ff */
[----:B--2---:R-:W-:Y:S05]  /*94b0*/  @!P0 BRA `(.L_x_153) ;  /* 0xfffffffc00f08947 */ /* 0x004fea000383ffff */
[----:B------:R-:W-:Y:S05]  /*94c0*/  BRA `(.L_x_54) ;  /* 0xffffffa000f47947 */ /* 0x000fea000383ffff */
.L_x_58:
[----:B------:R-:W-:-:S07]  /*94d0*/  MOV R0, UR4 ;  /* 0x0000000400007c02 */ /* 0x000fce0008000f00 */
.L_x_154:
[----:B-1----:R1:W3:Y:S02]  /*94e0*/  SYNCS.PHASECHK.TRANS64.TRYWAIT P0, [R0+URZ], R3 ;  /* 0x00000003000075a7 */ /* 0x0022e400080011ff */
[----:B---3--:R-:W-:Y:S05]  /*94f0*/  @!P0 NANOSLEEP.SYNCS 0x989680 ;  /* 0x009896800000895d */ /* 0x008fea0003900000 */
[----:B------:R-:W3:Y:S02]  /*9500*/  @!P0 SYNCS.PHASECHK.TRANS64 P0, [R0+URZ], R3 ;  /* 0x00000003000085a7 */ /* 0x000ee400080010ff */
[----:B---3--:R-:W-:Y:S05]  /*9510*/  @!P0 BRA `(.L_x_154) ;  /* 0xfffffffc00f08947 */ /* 0x008fea000383ffff */
[----:B------:R-:W-:Y:S05]  /*9520*/  BRA `(.L_x_155) ;  /* 0xffffffa400f07947 */ /* 0x000fea000383ffff */
.L_x_59:
[----:B------:R-:W-:-:S07]  /*9530*/  MOV R0, UR4 ;  /* 0x0000000400007c02 */ /* 0x000fce0008000f00 */
.L_x_156:
[----:B-1----:R1:W2:Y:S02]  /*9540*/  SYNCS.PHASECHK.TRANS64.TRYWAIT P0, [R0+URZ], R3 ;  /* 0x00000003000075a7 */ /* 0x0022a400080011ff */
[----:B--2---:R-:W-:Y:S05]  /*9550*/  @!P0 NANOSLEEP.SYNCS 0x989680 ;  /* 0x009896800000895d */ /* 0x004fea0003900000 */
[----:B------:R-:W2:Y:S02]  /*9560*/  @!P0 SYNCS.PHASECHK.TRANS64 P0, [R0+URZ], R3 ;  /* 0x00000003000085a7 */ /* 0x000ea400080010ff */
[----:B--2---:R-:W-:Y:S05]  /*9570*/  @!P0 BRA `(.L_x_156) ;  /* 0xfffffffc00f08947 */ /* 0x004fea000383ffff */
[----:B------:R-:W-:Y:S05]  /*9580*/  BRA `(.L_x_157) ;  /* 0xffffffa400fc7947 */ /* 0x000fea000383ffff */
.L_x_64:
[----:B------:R-:W-:Y:S07]  /*9590*/  MOV R0, UR20 ;  /* 0x0000001400007c02 */ /* 0x000fee0008000f00 */
.L_x_158:
[----:B-1----:R1:W2:Y:S02]  /*95a0*/  SYNCS.PHASECHK.TRANS64.TRYWAIT P0, [R0+URZ+0xd0], R5 ;  /* 0x0000d005000075a7 */ /* 0x0022a400080011ff */
[----:B--2---:R-:W-:Y:S05]  /*95b0*/  @!P0 NANOSLEEP.SYNCS 0x989680 ;  /* 0x009896800000895d */ /* 0x004fea0003900000 */
[----:B------:R-:W2:Y:S02]  /*95c0*/  @!P0 SYNCS.PHASECHK.TRANS64 P0, [R0+URZ+0xd0], R5 ;  /* 0x0000d005000085a7 */ /* 0x000ea400080010ff */
[----:B--2---:R-:W-:Y:S05]  /*95d0*/  @!P0 BRA `(.L_x_158) ;  /* 0xfffffffc00f08947 */ /* 0x004fea000383ffff */
[----:B------:R-:W-:Y:S05]  /*95e0*/  BRA `(.L_x_159) ;  /* 0xffffffac00587947 */ /* 0x000fea000383ffff */
.L_x_67:
[----:B------:R-:W-:Y:S07]  /*95f0*/  MOV R0, UR20 ;  /* 0x0000001400007c02 */ /* 0x000fee0008000f00 */
.L_x_160:
[----:B-1----:R1:W2:Y:S02]  /*9600*/  SYNCS.PHASECHK.TRANS64.TRYWAIT P2, [R0+URZ+0xc8], R11 ;  /* 0x0000c80b000075a7 */ /* 0x0022a400080411ff */
[----:B--2---:R-:W-:Y:S05]  /*9610*/  @!P2 NANOSLEEP.SYNCS 0x989680 ;  /* 0x009896800000a95d */ /* 0x004fea0003900000 */
[----:B------:R-:W2:Y:S02]  /*9620*/  @!P2 SYNCS.PHASECHK.TRANS64 P2, [R0+URZ+0xc8], R11 ;  /* 0x0000c80b0000a5a7 */ /* 0x000ea400080410ff */
[----:B--2---:R-:W-:Y:S05]  /*9630*/  @!P2 BRA `(.L_x_160) ;  /* 0xfffffffc00f0a947 */ /* 0x004fea000383ffff */
[----:B------:R-:W-:Y:S05]  /*9640*/  BRA `(.L_x_66) ;  /* 0xffffffb000bc7947 */ /* 0x000fea000383ffff */
.L_x_70:
[----:B------:R-:W-:Y:S07]  /*9650*/  MOV R2, UR20 ;  /* 0x0000001400027c02 */ /* 0x000fee0008000f00 */
.L_x_161:
[----:B-1----:R1:W2:Y:S02]  /*9660*/  SYNCS.PHASECHK.TRANS64.TRYWAIT P1, [R2+URZ+0xa0], R9 ;  /* 0x0000a009020075a7 */ /* 0x0022a400080211ff */
[----:B--2---:R-:W-:Y:S05]  /*9670*/  @!P1 NANOSLEEP.SYNCS 0x989680 ;  /* 0x009896800000995d */ /* 0x004fea0003900000 */
[----:B------:R-:W2:Y:S02]  /*9680*/  @!P1 SYNCS.PHASECHK.TRANS64 P1, [R2+URZ+0xa0], R9 ;  /* 0x0000a009020095a7 */ /* 0x000ea400080210ff */
[----:B--2---:R-:W-:Y:S05]  /*9690*/  @!P1 BRA `(.L_x_161) ;  /* 0xfffffffc00f09947 */ /* 0x004fea000383ffff */
[----:B------:R-:W-:Y:S05]  /*96a0*/  BRA `(.L_x_162) ;  /* 0xffffffb400707947 */ /* 0x000fea000383ffff */
.L_x_71:
[----:B------:R-:W-:Y:S07]  /*96b0*/  MOV R2, UR20 ;  /* 0x0000001400027c02 */ /* 0x000fee0008000f00 */
.L_x_163:
[----:B-1----:R1:W2:Y:S02]  /*96c0*/  SYNCS.PHASECHK.TRANS64.TRYWAIT P1, [R2+URZ+0xa8], R9 ;  /* 0x0000a809020075a7 */ /* 0x0022a400080211ff */
[----:B--2---:R-:W-:Y:S05]  /*96d0*/  @!P1 NANOSLEEP.SYNCS 0x989680 ;  /* 0x009896800000995d */ /* 0x004fea0003900000 */
[----:B------:R-:W2:Y:S02]  /*96e0*/  @!P1 SYNCS.PHASECHK.TRANS64 P1, [R2+URZ+0xa8], R9 ;  /* 0x0000a809020095a7 */ /* 0x000ea400080210ff */
[----:B--2---:R-:W-:Y:S05]  /*96f0*/  @!P1 BRA `(.L_x_163) ;  /* 0xfffffffc00f09947 */ /* 0x004fea000383ffff */
[----:B------:R-:W-:Y:S05]  /*9700*/  BRA `(.L_x_164) ;  /* 0xffffffb400b87947 */ /* 0x000fea000383ffff */
.L_x_72:
[----:B------:R-:W-:Y:S07]  /*9710*/  MOV R2, UR20 ;  /* 0x0000001400027c02 */ /* 0x000fee0008000f00 */
.L_x_165:
[----:B-1----:R1:W2:Y:S02]  /*9720*/  SYNCS.PHASECHK.TRANS64.TRYWAIT P1, [R2+URZ+0xb0], R9 ;  /* 0x0000b009020075a7 */ /* 0x0022a400080211ff */
[----:B--2---:R-:W-:Y:S05]  /*9730*/  @!P1 NANOSLEEP.SYNCS 0x989680 ;  /* 0x009896800000995d */ /* 0x004fea0003900000 */
[----:B------:R-:W2:Y:S02]  /*9740*/  @!P1 SYNCS.PHASECHK.TRANS64 P1, [R2+URZ+0xb0], R9 ;  /* 0x0000b009020095a7 */ /* 0x000ea400080210ff */
[----:B--2---:R-:W-:Y:S05]  /*9750*/  @!P1 BRA `(.L_x_165) ;  /* 0xfffffffc00f09947 */ /* 0x004fea000383ffff */
[----:B------:R-:W-:Y:S05]  /*9760*/  BRA `(.L_x_166) ;  /* 0xffffffb800007947 */ /* 0x000fea000383ffff */
.L_x_73:
[----:B------:R-:W-:Y:S07]  /*9770*/  MOV R0, UR20 ;  /* 0x0000001400007c02 */ /* 0x000fee0008000f00 */
.L_x_167:
[----:B-1----:R1:W2:Y:S02]  /*9780*/  SYNCS.PHASECHK.TRANS64.TRYWAIT P0, [R0+URZ+0xb8], R9 ;  /* 0x0000b809000075a7 */ /* 0x0022a400080011ff */
[----:B--2---:R-:W-:Y:S05]  /*9790*/  @!P0 NANOSLEEP.SYNCS 0x989680 ;  /* 0x009896800000895d */ /* 0x004fea0003900000 */
[----:B------:R-:W2:Y:S02]  /*97a0*/  @!P0 SYNCS.PHASECHK.TRANS64 P0, [R0+URZ+0xb8], R9 ;  /* 0x0000b809000085a7 */ /* 0x000ea400080010ff */
[----:B--2---:R-:W-:Y:S05]  /*97b0*/  @!P0 BRA `(.L_x_167) ;  /* 0xfffffffc00f08947 */ /* 0x004fea000383ffff */
[----:B------:R-:W-:Y:S05]  /*97c0*/  BRA `(.L_x_168) ;  /* 0xffffffb800487947 */ /* 0x000fea000383ffff */
.L_x_75:
[----:B------:R-:W-:-:S07]  /*97d0*/  MOV R0, UR20 ;  /* 0x0000001400007c02 */ /* 0x000fce0008000f00 */
.L_x_169:
[----:B-1----:R1:W2:Y:S02]  /*97e0*/  SYNCS.PHASECHK.TRANS64.TRYWAIT P0, [R0+URZ+0xa0], R3 ;  /* 0x0000a003000075a7 */ /* 0x0022a400080011ff */
[----:B--2---:R-:W-:Y:S05]  /*97f0*/  @!P0 NANOSLEEP.SYNCS 0x989680 ;  /* 0x009896800000895d */ /* 0x004fea0003900000 */
[----:B------:R-:W2:Y:S02]  /*9800*/  @!P0 SYNCS.PHASECHK.TRANS64 P0, [R0+URZ+0xa0], R3 ;  /* 0x0000a003000085a7 */ /* 0x000ea400080010ff */
[----:B--2---:R-:W-:Y:S05]  /*9810*/  @!P0 BRA `(.L_x_169) ;  /* 0xfffffffc00f08947 */ /* 0x004fea000383ffff */
[----:B------:R-:W-:Y:S05]  /*9820*/  BRA `(.L_x_170) ;  /* 0xffffffb800ac7947 */ /* 0x000fea000383ffff */
.L_x_76:
[----:B-1----:R-:W-:-:S07]  /*9830*/  MOV R0, UR20 ;  /* 0x0000001400007c02 */ /* 0x002fce0008000f00 */
.L_x_171:
[----:B-1----:R1:W2:Y:S02]  /*9840*/  SYNCS.PHASECHK.TRANS64.TRYWAIT P0, [R0+URZ+0xa8], R3 ;  /* 0x0000a803000075a7 */ /* 0x0022a400080011ff */
[----:B--2---:R-:W-:Y:S05]  /*9850*/  @!P0 NANOSLEEP.SYNCS 0x989680 ;  /* 0x009896800000895d */ /* 0x004fea0003900000 */
[----:B------:R-:W2:Y:S02]  /*9860*/  @!P0 SYNCS.PHASECHK.TRANS64 P0, [R0+URZ+0xa8], R3 ;  /* 0x0000a803000085a7 */ /* 0x000ea400080010ff */
[----:B--2---:R-:W-:Y:S05]  /*9870*/  @!P0 BRA `(.L_x_171) ;  /* 0xfffffffc00f08947 */ /* 0x004fea000383ffff */
[----:B------:R-:W-:Y:S05]  /*9880*/  BRA `(.L_x_172) ;  /* 0xffffffb8009c7947 */ /* 0x000fea000383ffff */
.L_x_77:
[----:B-1----:R-:W-:-:S07]  /*9890*/  MOV R0, UR20 ;  /* 0x0000001400007c02 */ /* 0x002fce0008000f00 */
.L_x_173:
[----:B-1----:R1:W2:Y:S02]  /*98a0*/  SYNCS.PHASECHK.TRANS64.TRYWAIT P0, [R0+URZ+0xb0], R3 ;  /* 0x0000b003000075a7 */ /* 0x0022a400080011ff */
[----:B--2---:R-:W-:Y:S05]  /*98b0*/  @!P0 NANOSLEEP.SYNCS 0x989680 ;  /* 0x009896800000895d */ /* 0x004fea0003900000 */
[----:B------:R-:W2:Y:S02]  /*98c0*/  @!P0 SYNCS.PHASECHK.TRANS64 P0, [R0+URZ+0xb0], R3 ;  /* 0x0000b003000085a7 */ /* 0x000ea400080010ff */
[----:B--2---:R-:W-:Y:S05]  /*98d0*/  @!P0 BRA `(.L_x_173) ;  /* 0xfffffffc00f08947 */ /* 0x004fea000383ffff */
[----:B------:R-:W-:Y:S05]  /*98e0*/  BRA `(.L_x_174) ;  /* 0xffffffb8008c7947 */ /* 0x000fea000383ffff */
.L_x_79:
[----:B------:R-:W-:Y:S07]  /*98f0*/  MOV R0, UR49 ;  /* 0x0000003100007c02 */ /* 0x000fee0008000f00 */
.L_x_175:
[----:B-1----:R1:W2:Y:S02]  /*9900*/  SYNCS.PHASECHK.TRANS64.TRYWAIT P0, [R0+URZ+0xd0], R3 ;  /* 0x0000d003000075a7 */ /* 0x0022a400080011ff */
[----:B--2---:R-:W-:Y:S05]  /*9910*/  @!P0 NANOSLEEP.SYNCS 0x989680 ;  /* 0x009896800000895d */ /* 0x004fea0003900000 */
[----:B------:R-:W2:Y:S02]  /*9920*/  @!P0 SYNCS.PHASECHK.TRANS64 P0, [R0+URZ+0xd0], R3 ;  /* 0x0000d003000085a7 */ /* 0x000ea400080010ff */
[----:B--2---:R-:W-:Y:S05]  /*9930*/  @!P0 BRA `(.L_x_175) ;  /* 0xfffffffc00f08947 */ /* 0x004fea000383ffff */
[----:B------:R-:W-:Y:S05]  /*9940*/  BRA `(.L_x_176) ;  /* 0xffffffbc00647947 */ /* 0x000fea000383ffff */
.L_x_90:
[----:B-1----:R-:W-:Y:S04]  /*9950*/  MOV R2, UR49 ;  /* 0x0000003100027c02 */ /* 0x002fe80008000f00 */
[----:B------:R1:W3:Y:S03]  /*9960*/  SYNCS.PHASECHK.TRANS64.TRYWAIT P1, [R2+URZ+0x80], R3 ;  /* 0x00008003020075a7 */ /* 0x0002e600080211ff */
[----:B---3--:R-:W-:Y:S05]  /*9970*/  @!P1 NANOSLEEP.SYNCS 0x989680 ;  /* 0x009896800000995d */ /* 0x008fea0003900000 */
[----:B------:R-:W3:Y:S02]  /*9980*/  @!P1 SYNCS.PHASECHK.TRANS64 P1, [R2+URZ+0x80], R3 ;  /* 0x00008003020095a7 */ /* 0x000ee400080210ff */
[----:B---3--:R-:W-:Y:S05]  /*9990*/  @!P1 BRA `(.L_x_90) ;  /* 0xfffffffc00ec9947 */ /* 0x008fea000383ffff */
[----:B------:R-:W-:Y:S05]  /*99a0*/  BRA `(.L_x_89) ;  /* 0xffffffcc00507947 */ /* 0x000fea000383ffff */
.L_x_92:
[----:B-1----:R1:W2:Y:S02]  /*99b0*/  SYNCS.PHASECHK.TRANS64.TRYWAIT P0, [R89+URZ+0xe0], R0 ;  /* 0x0000e000590075a7 */ /* 0x0022a400080011ff */
[----:B--2---:R-:W-:Y:S05]  /*99c0*/  @!P0 NANOSLEEP.SYNCS 0x989680 ;  /* 0x009896800000895d */ /* 0x004fea0003900000 */
[----:B------:R-:W2:Y:S02]  /*99d0*/  @!P0 SYNCS.PHASECHK.TRANS64 P0, [R89+URZ+0xe0], R0 ;  /* 0x0000e000590085a7 */ /* 0x000ea400080010ff */
[----:B--2---:R-:W-:Y:S05]  /*99e0*/  @!P0 BRA `(.L_x_92) ;  /* 0xfffffffc00f08947 */ /* 0x004fea000383ffff */
[----:B------:R-:W-:Y:S05]  /*99f0*/  BRA `(.L_x_91) ;  /* 0xffffffcc00787947 */ /* 0x000fea000383ffff */
.L_x_101:
[----:B-1----:R1:W2:Y:S02]  /*9a00*/  SYNCS.PHASECHK.TRANS64.TRYWAIT P0, [R3+URZ+0x80], R0 ;  /* 0x00008000030075a7 */ /* 0x0022a400080011ff */
[----:B--2---:R-:W-:Y:S05]  /*9a10*/  @!P0 NANOSLEEP.SYNCS 0x989680 ;  /* 0x009896800000895d */ /* 0x004fea0003900000 */
[----:B------:R-:W2:Y:S02]  /*9a20*/  @!P0 SYNCS.PHASECHK.TRANS64 P0, [R3+URZ+0x80], R0 ;  /* 0x00008000030085a7 */ /* 0x000ea400080010ff */
[----:B--2---:R-:W-:Y:S05]  /*9a30*/  @!P0 BRA `(.L_x_101) ;  /* 0xfffffffc00f08947 */ /* 0x004fea000383ffff */
[----:B------:R-:W-:Y:S05]  /*9a40*/  BRA `(.L_x_100) ;  /* 0xffffffd400a07947 */ /* 0x000fea000383ffff */
.L_x_109:
[----:B-1----:R1:W2:Y:S02]  /*9a50*/  SYNCS.PHASECHK.TRANS64.TRYWAIT P0, [R40+URZ+0x80], R5 ;  /* 0x00008005280075a7 */ /* 0x0022a400080011ff */
[----:B--2---:R-:W-:Y:S05]  /*9a60*/  @!P0 NANOSLEEP.SYNCS 0x989680 ;  /* 0x009896800000895d */ /* 0x004fea0003900000 */
[----:B------:R-:W2:Y:S02]  /*9a70*/  @!P0 SYNCS.PHASECHK.TRANS64 P0, [R40+URZ+0x80], R5 ;  /* 0x00008005280085a7 */ /* 0x000ea400080010ff */
[----:B--2---:R-:W-:Y:S05]  /*9a80*/  @!P0 BRA `(.L_x_109) ;  /* 0xfffffffc00f08947 */ /* 0x004fea000383ffff */
[----:B------:R-:W-:Y:S05]  /*9a90*/  BRA `(.L_x_108) ;  /* 0xffffffdc00ec7947 */ /* 0x000fea000383ffff */
.L_x_117:
[----:B-1----:R1:W4:Y:S02]  /*9aa0*/  SYNCS.PHASECHK.TRANS64.TRYWAIT P0, [R3+URZ+0x80], R6 ;  /* 0x00008006030075a7 */ /* 0x00232400080011ff */
[----:B----4-:R-:W-:Y:S05]  /*9ab0*/  @!P0 NANOSLEEP.SYNCS 0x989680 ;  /* 0x009896800000895d */ /* 0x010fea0003900000 */
[----:B------:R-:W4:Y:S02]  /*9ac0*/  @!P0 SYNCS.PHASECHK.TRANS64 P0, [R3+URZ+0x80], R6 ;  /* 0x00008006030085a7 */ /* 0x000f2400080010ff */
[----:B----4-:R-:W-:Y:S05]  /*9ad0*/  @!P0 BRA `(.L_x_117) ;  /* 0xfffffffc00f08947 */ /* 0x010fea000383ffff */
[----:B------:R-:W-:Y:S05]  /*9ae0*/  BRA `(.L_x_116) ;  /* 0xffffffe800347947 */ /* 0x000fea000383ffff */
        .weak           $__internal_0_$__cuda_sm10x_tcgen05_guardrail_trap_col_being_dealloced_not_returned_by_alloc
        .type           $__internal_0_$__cuda_sm10x_tcgen05_guardrail_trap_col_being_dealloced_not_returned_by_alloc,@function
        .size           $__internal_0_$__cuda_sm10x_tcgen05_guardrail_trap_col_being_dealloced_not_returned_by_alloc,($__internal_1_$__cuda_sm10x_tcgen05_guardrail_trap_phase_invalid_during_alloc - $__internal_0_$__cuda_sm10x_tcgen05_guardrail_trap_col_being_dealloced_not_returned_by_alloc)
$__internal_0_$__cuda_sm10x_tcgen05_guardrail_trap_col_being_dealloced_not_returned_by_alloc:
[----:B------:R-:W-:Y:S05]  /*9af0*/  BPT.TRAP 0x1 ;  /* 0x000000040000795c */ /* 0x000fea0000300000 */
[----:B------:R-:W-:-:S04]  /*9b00*/  HFMA2 R3, -RZ, RZ, 0, 0 ;  /* 0x00000000ff037431 */ /* 0x000fc800000001ff */
[----:B------:R-:W-:Y:S05]  /*9b10*/  RET.REL.NODEC R2 `(_ZN7cutlass13device_kernelINS_4conv6kernel13ConvUniversalINS1_16ConvProblemShapeILNS1_8OperatorE0ELi3EEENS1_10collective14CollectiveConvINS1_47MainloopSm100TmaUmmaWarpSpecializedImplicitGemmILS5_0ELi8ELi3ELi1ELi2EN4cute5tupleIJNSA_1CILi1EEESD_SD_EEEEENSB_IJNSC_ILi128EEENSC_ILi64EEENSB_IJNSC_ILi32EEEEEEEEENS_10tfloat32_tESL_NSA_8TiledMMAINSA_8MMA_AtomIJNSA_17SM100_MMA_TF32_SSISL_SL_fLi128ELi64ELNSA_4UMMA5MajorE0ELSQ_0ELNSP_7ScaleInE0ELSR_0EEEEEENSA_6LayoutISE_NSB_IJNSC_ILi0EEESV_SV_EEEEENSB_IJNSA_10UnderscoreESY_SY_EEEEENS7_6detail27Sm100ImplicitGemmTileTraitsINSA_20SM90_TMA_LOAD_IM2COLENSA_14ComposedLayoutINSA_7SwizzleILi3ELi4ELi3EEENSA_18smem_ptr_flag_bitsILi32EEENSU_INSB_IJNSC_ILi8EEESI_EEENSB_IJSI_SD_EEEEEEEvEENS12_INSA_13SM90_TMA_LOADES1D_vEEEENS_8epilogue10collective18CollectiveEpilogueINS1I_23Sm100TmaWarpSpecializedILi4ELi2ELi16ELb1ELb0EEEJSK_NSB_IJNSU_ISG_SD_EENSU_INSC_ILi16EEESD_EEEEESL_NSB_IJNSB_IJllllEEESD_SV_EEESL_S1S_NS1I_6fusion15FusionCallbacksIS1M_NS1T_17LinearCombinationISL_fSL_fLNS_15FloatRoundStyleE2EEESK_S1Q_JEEENSA_5SM1004TMEM4LOAD26SM100_TMEM_LOAD_32dp32b16xES13_NS14_INS15_ILi2ELi4ELi3EEES18_NSU_INSB_IJS19_S1O_EEENSB_IJS1O_SD_EEEEEEENSA_39AutoVectorizingCopyWithAssumedAlignmentILi128EEENSA_21SM90_TMA_STORE_IM2COLES27_S29_S29_EEEvvEEEEvNT_6ParamsE) ;  /* 0xffffff6402387950 */ /* 0x000fea0003c3ffff */
        .weak           $__internal_1_$__cuda_sm10x_tcgen05_guardrail_trap_phase_invalid_during_alloc
        .type           $__internal_1_$__cuda_sm10x_tcgen05_guardrail_trap_phase_invalid_during_alloc,@function
        .size           $__internal_1_$__cuda_sm10x_tcgen05_guardrail_trap_phase_invalid_during_alloc,($__internal_2_$__cuda_sm10x_tcgen05_guardrail_trap_unallocated_columns_being_dealloced - $__internal_1_$__cuda_sm10x_tcgen05_guardrail_trap_phase_invalid_during_alloc)
$__internal_1_$__cuda_sm10x_tcgen05_guardrail_trap_phase_invalid_during_alloc:
[----:B------:R-:W-:Y:S05]  /*9b20*/  BPT.TRAP 0x1 ;  /* 0x000000040000795c */ /* 0x000fea0000300000 */
[----:B------:R-:W-:-:S04]  /*9b30*/  MOV R3, 0x0 ;  /* 0x0000000000037802 */ /* 0x000fc80000000f00 */
[----:B------:R-:W-:Y:S05]  /*9b40*/  RET.REL.NODEC R2 `(_ZN7cutlass13device_kernelINS_4conv6kernel13ConvUniversalINS1_16ConvProblemShapeILNS1_8OperatorE0ELi3EEENS1_10collective14CollectiveConvINS1_47MainloopSm100TmaUmmaWarpSpecializedImplicitGemmILS5_0ELi8ELi3ELi1ELi2EN4cute5tupleIJNSA_1CILi1EEESD_SD_EEEEENSB_IJNSC_ILi128EEENSC_ILi64EEENSB_IJNSC_ILi32EEEEEEEEENS_10tfloat32_tESL_NSA_8TiledMMAINSA_8MMA_AtomIJNSA_17SM100_MMA_TF32_SSISL_SL_fLi128ELi64ELNSA_4UMMA5MajorE0ELSQ_0ELNSP_7ScaleInE0ELSR_0EEEEEENSA_6LayoutISE_NSB_IJNSC_ILi0EEESV_SV_EEEEENSB_IJNSA_10UnderscoreESY_SY_EEEEENS7_6detail27Sm100ImplicitGemmTileTraitsINSA_20SM90_TMA_LOAD_IM2COLENSA_14ComposedLayoutINSA_7SwizzleILi3ELi4ELi3EEENSA_18smem_ptr_flag_bitsILi32EEENSU_INSB_IJNSC_ILi8EEESI_EEENSB_IJSI_SD_EEEEEEEvEENS12_INSA_13SM90_TMA_LOADES1D_vEEEENS_8epilogue10collective18CollectiveEpilogueINS1I_23Sm100TmaWarpSpecializedILi4ELi2ELi16ELb1ELb0EEEJSK_NSB_IJNSU_ISG_SD_EENSU_INSC_ILi16EEESD_EEEEESL_NSB_IJNSB_IJllllEEESD_SV_EEESL_S1S_NS1I_6fusion15FusionCallbacksIS1M_NS1T_17LinearCombinationISL_fSL_fLNS_15FloatRoundStyleE2EEESK_S1Q_JEEENSA_5SM1004TMEM4LOAD26SM100_TMEM_LOAD_32dp32b16xES13_NS14_INS15_ILi2ELi4ELi3EEES18_NSU_INSB_IJS19_S1O_EEENSB_IJS1O_SD_EEEEEEENSA_39AutoVectorizingCopyWithAssumedAlignmentILi128EEENSA_21SM90_TMA_STORE_IM2COLES27_S29_S29_EEEvvEEEEvNT_6ParamsE) ;  /* 0xffffff64022c7950 */ /* 0x000fea0003c3ffff */
        .weak           $__internal_2_$__cuda_sm10x_tcgen05_guardrail_trap_unallocated_columns_being_dealloced
        .type           $__internal_2_$__cuda_sm10x_tcgen05_guardrail_trap_unallocated_columns_being_dealloced,@function
        .size           $__internal_2_$__cuda_sm10x_tcgen05_guardrail_trap_unallocated_columns_being_dealloced,(.L_x_178 - $__internal_2_$__cuda_sm10x_tcgen05_guardrail_trap_unallocated_columns_being_dealloced)
$__internal_2_$__cuda_sm10x_tcgen05_guardrail_trap_unallocated_columns_being_dealloced:
[----:B------:R-:W-:Y:S05]  /*9b50*/  BPT.TRAP 0x1 ;  /* 0x000000040000795c */ /* 0x000fea0000300000 */
[----:B------:R-:W-:-:S04]  /*9b60*/  HFMA2 R3, -RZ, RZ, 0, 0 ;  /* 0x00000000ff037431 */ /* 0x000fc800000001ff */
[----:B------:R-:W-:Y:S05]  /*9b70*/  RET.REL.NODEC R2 `(_ZN7cutlass13device_kernelINS_4conv6kernel13ConvUniversalINS1_16ConvProblemShapeILNS1_8OperatorE0ELi3EEENS1_10collective14CollectiveConvINS1_47MainloopSm100TmaUmmaWarpSpecializedImplicitGemmILS5_0ELi8ELi3ELi1ELi2EN4cute5tupleIJNSA_1CILi1EEESD_SD_EEEEENSB_IJNSC_ILi128EEENSC_ILi64EEENSB_IJNSC_ILi32EEEEEEEEENS_10tfloat32_tESL_NSA_8TiledMMAINSA_8MMA_AtomIJNSA_17SM100_MMA_TF32_SSISL_SL_fLi128ELi64ELNSA_4UMMA5MajorE0ELSQ_0ELNSP_7ScaleInE0ELSR_0EEEEEENSA_6LayoutISE_NSB_IJNSC_ILi0EEESV_SV_EEEEENSB_IJNSA_10UnderscoreESY_SY_EEEEENS7_6detail27Sm100ImplicitGemmTileTraitsINSA_20SM90_TMA_LOAD_IM2COLENSA_14ComposedLayoutINSA_7SwizzleILi3ELi4ELi3EEENSA_18smem_ptr_flag_bitsILi32EEENSU_INSB_IJNSC_ILi8EEESI_EEENSB_IJSI_SD_EEEEEEEvEENS12_INSA_13SM90_TMA_LOADES1D_vEEEENS_8epilogue10collective18CollectiveEpilogueINS1I_23Sm100TmaWarpSpecializedILi4ELi2ELi16ELb1ELb0EEEJSK_NSB_IJNSU_ISG_SD_EENSU_INSC_ILi16EEESD_EEEEESL_NSB_IJNSB_IJllllEEESD_SV_EEESL_S1S_NS1I_6fusion15FusionCallbacksIS1M_NS1T_17LinearCombinationISL_fSL_fLNS_15FloatRoundStyleE2EEESK_S1Q_JEEENSA_5SM1004TMEM4LOAD26SM100_TMEM_LOAD_32dp32b16xES13_NS14_INS15_ILi2ELi4ELi3EEES18_NSU_INSB_IJS19_S1O_EEENSB_IJS1O_SD_EEEEEEENSA_39AutoVectorizingCopyWithAssumedAlignmentILi128EEENSA_21SM90_TMA_STORE_IM2COLES27_S29_S29_EEEvvEEEEvNT_6ParamsE) ;  /* 0xffffff6402207950 */ /* 0x000fea0003c3ffff */
.L_x_177:
[----:B------:R-:W-:-:S00]  /*9b80*/  BRA `(.L_x_177) ;  /* 0xfffffffc00fc7947 */ /* 0x000fc0000383ffff */
[----:B------:R-:W-:-:S00]  /*9b90*/  NOP ;  /* 0x0000000000007918 */ /* 0x000fc00000000000 */
        /* <DEDUP_REMOVED lines=14> */
.L_x_178:


//--------------------- .nv.global.init           --------------------------
	.section	.nv.global.init,"aw",@progbits
.nv.global.init:
	.type		$str$29,@object
	.size		$str$29,($str$30 - $str$29)
$str$29:
        /*0000*/ 	.byte	0x28, 0x61, 0x64, 0x64, 0x72, 0x65, 0x73, 0x73, 0x20, 0x26, 0x20, 0x6d, 0x61, 0x73, 0x6b, 0x29
        /*0010*/ 	.byte	0x20, 0x3d, 0x3d, 0x20, 0x30, 0x00
	.type		$str$30,@object
	.size		$str$30,($str$28 - $str$30)
$str$30:
        /*0016*/ 	.byte	0x2f, 0x74, 0x6d, 0x70, 0x2f, 0x63, 0x75, 0x74, 0x6c, 0x61, 0x73, 0x73, 0x5f, 0x73, 0x77, 0x65
        /*0026*/ 	.byte	0x65, 0x70, 0x5f, 0x73, 0x72, 0x63, 0x2f, 0x69, 0x6e, 0x63, 0x6c, 0x75, 0x64, 0x65, 0x2f, 0x63
        /*0036*/ 	.byte	0x75, 0x74, 0x65, 0x2f, 0x70, 0x6f, 0x69, 0x6e, 0x74, 0x65, 0x72, 0x5f, 0x66, 0x6c, 0x61, 0x67
        /*0046*/ 	.byte	0x67, 0x65, 0x64, 0x2e, 0x68, 0x70, 0x70, 0x00
	.type		$str$28,@object
	.size		$str$28,($str$27 - $str$28)
$str$28:
        /*004e*/ 	.byte	0x2f, 0x74, 0x6d, 0x70, 0x2f, 0x63, 0x75, 0x74, 0x6c, 0x61, 0x73, 0x73, 0x5f, 0x73, 0x77, 0x65
        /*005e*/ 	.byte	0x65, 0x70, 0x5f, 0x73, 0x72, 0x63, 0x2f, 0x69, 0x6e, 0x63, 0x6c, 0x75, 0x64, 0x65, 0x2f, 0x63
        /*006e*/ 	.byte	0x75, 0x74, 0x65, 0x2f, 0x61, 0x74, 0x6f, 0x6d, 0x2f, 0x63, 0x6f, 0x70, 0x79, 0x5f, 0x74, 0x72
        /*007e*/ 	.byte	0x61, 0x69, 0x74, 0x73, 0x5f, 0x73, 0x6d, 0x31, 0x30, 0x30, 0x2e, 0x68, 0x70, 0x70, 0x00
	.type		$str$27,@object
	.size		$str$27,(__unnamed_1 - $str$27)
$str$27:
        /*008d*/ 	.byte	0x28, 0x28, 0x75, 0x69, 0x6e, 0x74, 0x33, 0x32, 0x5f, 0x74, 0x28, 0x74, 0x68, 0x72, 0x65, 0x61
        /*009d*/ 	.byte	0x64, 0x49, 0x64, 0x78, 0x2e, 0x78, 0x29, 0x20, 0x2f, 0x20, 0x33, 0x32, 0x29, 0x20, 0x25, 0x20
        /*00ad*/ 	.byte	0x34, 0x29, 0x20, 0x3d, 0x3d, 0x20, 0x28, 0x28, 0x28, 0x74, 0x6d, 0x65, 0x6d, 0x5f, 0x61, 0x64
        /*00bd*/ 	.byte	0x64, 0x72, 0x20, 0x3e, 0x3e, 0x20, 0x31, 0x36, 0x29, 0x20, 0x2f, 0x20, 0x33, 0x32, 0x29, 0x20
        /*00cd*/ 	.byte	0x25, 0x20, 0x34, 0x29, 0x00
	.type		__unnamed_1,@object
	.size		__unnamed_1,(__unnamed_2 - __unnamed_1)
__unnamed_1:
        /*00d2*/ 	.byte	0x61, 0x75, 0x74, 0x6f, 0x20, 0x63, 0x75, 0x74, 0x65, 0x3a, 0x3a, 0x61, 0x73, 0x5f, 0x70, 0x6f
        /* <DEDUP_REMOVED lines=24> */
        /*0262*/ 	.byte	0x32, 0x30, 0x34, 0x38, 0x3e, 0x3e, 0x3e, 0x3e, 0x5d, 0x00
	.type		__unnamed_2,@object
	.size		__unnamed_2,(.L_2 - __unnamed_2)
__unnamed_2:
        /* <DEDUP_REMOVED lines=42> */
        /*050c*/ 	.byte	0x3e, 0x5d, 0x00
.L_2:


//--------------------- .nv.shared._ZN7cutlass13device_kernelINS_4conv6kernel13ConvUniversalINS1_16ConvProblemShapeILNS1_8OperatorE0ELi3EEENS1_10collective14CollectiveConvINS1_47MainloopSm100TmaUmmaWarpSpecializedImplicitGemmILS5_0ELi8ELi3ELi1ELi2EN4cute5tupleIJNSA_1CILi1EEESD_SD_EEEEENSB_IJNSC_ILi128EEENSC_ILi64EEENSB_IJNSC_ILi32EEEEEEEEENS_10tfloat32_tESL_NSA_8TiledMMAINSA_8MMA_AtomIJNSA_17SM100_MMA_TF32_SSISL_SL_fLi128ELi64ELNSA_4UMMA5MajorE0ELSQ_0ELNSP_7ScaleInE0ELSR_0EEEEEENSA_6LayoutISE_NSB_IJNSC_ILi0EEESV_SV_EEEEENSB_IJNSA_10UnderscoreESY_SY_EEEEENS7_6detail27Sm100ImplicitGemmTileTraitsINSA_20SM90_TMA_LOAD_IM2COLENSA_14ComposedLayoutINSA_7SwizzleILi3ELi4ELi3EEENSA_18smem_ptr_flag_bitsILi32EEENSU_INSB_IJNSC_ILi8EEESI_EEENSB_IJSI_SD_EEEEEEEvEENS12_INSA_13SM90_TMA_LOADES1D_vEEEENS_8epilogue10collective18CollectiveEpilogueINS1I_23Sm100TmaWarpSpecializedILi4ELi2ELi16ELb1ELb0EEEJSK_NSB_IJNSU_ISG_SD_EENSU_INSC_ILi16EEESD_EEEEESL_NSB_IJNSB_IJllllEEESD_SV_EEESL_S1S_NS1I_6fusion15FusionCallbacksIS1M_NS1T_17LinearCombinationISL_fSL_fLNS_15FloatRoundStyleE2EEESK_S1Q_JEEENSA_5SM1004TMEM4LOAD26SM100_TMEM_LOAD_32dp32b16xES13_NS14_INS15_ILi2ELi4ELi3EEES18_NSU_INSB_IJS19_S1O_EEENSB_IJS1O_SD_EEEEEEENSA_39AutoVectorizingCopyWithAssumedAlignmentILi128EEENSA_21SM90_TMA_STORE_IM2COLES27_S29_S29_EEEvvEEEEvNT_6ParamsE --------------------------
	.section	.nv.shared._ZN7cutlass13device_kernelINS_4conv6kernel13ConvUniversalINS1_16ConvProblemShapeILNS1_8OperatorE0ELi3EEENS1_10collective14CollectiveConvINS1_47MainloopSm100TmaUmmaWarpSpecializedImplicitGemmILS5_0ELi8ELi3ELi1ELi2EN4cute5tupleIJNSA_1CILi1EEESD_SD_EEEEENSB_IJNSC_ILi128EEENSC_ILi64EEENSB_IJNSC_ILi32EEEEEEEEENS_10tfloat32_tESL_NSA_8TiledMMAINSA_8MMA_AtomIJNSA_17SM100_MMA_TF32_SSISL_SL_fLi128ELi64ELNSA_4UMMA5MajorE0ELSQ_0ELNSP_7ScaleInE0ELSR_0EEEEEENSA_6LayoutISE_NSB_IJNSC_ILi0EEESV_SV_EEEEENSB_IJNSA_10UnderscoreESY_SY_EEEEENS7_6detail27Sm100ImplicitGemmTileTraitsINSA_20SM90_TMA_LOAD_IM2COLENSA_14ComposedLayoutINSA_7SwizzleILi3ELi4ELi3EEENSA_18smem_ptr_flag_bitsILi32EEENSU_INSB_IJNSC_ILi8EEESI_EEENSB_IJSI_SD_EEEEEEEvEENS12_INSA_13SM90_TMA_LOADES1D_vEEEENS_8epilogue10collective18CollectiveEpilogueINS1I_23Sm100TmaWarpSpecializedILi4ELi2ELi16ELb1ELb0EEEJSK_NSB_IJNSU_ISG_SD_EENSU_INSC_ILi16EEESD_EEEEESL_NSB_IJNSB_IJllllEEESD_SV_EEESL_S1S_NS1I_6fusion15FusionCallbacksIS1M_NS1T_17LinearCombinationISL_fSL_fLNS_15FloatRoundStyleE2EEESK_S1Q_JEEENSA_5SM1004TMEM4LOAD26SM100_TMEM_LOAD_32dp32b16xES13_NS14_INS15_ILi2ELi4ELi3EEES18_NSU_INSB_IJS19_S1O_EEENSB_IJS1O_SD_EEEEEEENSA_39AutoVectorizingCopyWithAssumedAlignmentILi128EEENSA_21SM90_TMA_STORE_IM2COLES27_S29_S29_EEEvvEEEEvNT_6ParamsE,"aw",@nobits
	.sectionflags	@""
	.align	16
	.zero		1024


//--------------------- .nv.shared.reserved.0     --------------------------
	.section	.nv.shared.reserved.0,"aw",@nobits
	.weak		__nv_reservedSMEM_offset_0_alias
	.size		__nv_reservedSMEM_offset_0_alias, 0, 64
	.other		__nv_reservedSMEM_offset_0_alias,@"STO_CUDA_RESERVED_SHARED STV_DEFAULT"
__nv_reservedSMEM_offset_0_alias:
	.zero		0
.nv.shared.reserved.0:
	.zero		64
	.weak		__nv_reservedSMEM_tcgen05_partition
	.type		__nv_reservedSMEM_tcgen05_partition,@object
	.size		__nv_reservedSMEM_tcgen05_partition,(.L_0 - __nv_reservedSMEM_tcgen05_partition)
__nv_reservedSMEM_tcgen05_partition:
	.zero		32
.L_0:


//--------------------- .nv.global                --------------------------
	.section	.nv.global,"aw",@nobits
.nv.global:
	.type		_ZN39_INTERNAL_d4c80792_4_k_cu_ce707177_30614cute1_E,@object
	.size		_ZN39_INTERNAL_d4c80792_4_k_cu_ce707177_30614cute1_E,(_ZN39_INTERNAL_d4c80792_4_k_cu_ce707177_30614cuda3std3__45__cpo6cbeginE - _ZN39_INTERNAL_d4c80792_4_k_cu_ce707177_30614cute1_E)
_ZN39_INTERNAL_d4c80792_4_k_cu_ce707177_30614cute1_E:
	.zero		1
	.type		_ZN39_INTERNAL_d4c80792_4_k_cu_ce707177_30614cuda3std3__45__cpo6cbeginE,@object
	.size		_ZN39_INTERNAL_d4c80792_4_k_cu_ce707177_30614cuda3std3__45__cpo6cbeginE,(_ZN39_INTERNAL_d4c80792_4_k_cu_ce707177_30614cuda3std3__48in_placeE - _ZN39_INTERNAL_d4c80792_4_k_cu_ce707177_30614cuda3std3__45__cpo6cbeginE)
_ZN39_INTERNAL_d4c80792_4_k_cu_ce707177_30614cuda3std3__45__cpo6cbeginE:
	.zero		1
	.type		_ZN39_INTERNAL_d4c80792_4_k_cu_ce707177_30614cuda3std3__48in_placeE,@object
	.size		_ZN39_INTERNAL_d4c80792_4_k_cu_ce707177_30614cuda3std3__48in_placeE,(_ZN39_INTERNAL_d4c80792_4_k_cu_ce707177_30614cuda3std6ranges3__45__cpo9iter_moveE - _ZN39_INTERNAL_d4c80792_4_k_cu_ce707177_30614cuda3std3__48in_placeE)
_ZN39_INTERNAL_d4c80792_4_k_cu_ce707177_30614cuda3std3__48in_placeE:
	.zero		1
	.type		_ZN39_INTERNAL_d4c80792_4_k_cu_ce707177_30614cuda3std6ranges3__45__cpo9iter_moveE,@object
	.size		_ZN39_INTERNAL_d4c80792_4_k_cu_ce707177_30614cuda3std6ranges3__45__cpo9iter_moveE,(_ZN39_INTERNAL_d4c80792_4_k_cu_ce707177_30614cuda3std3__45__cpo5beginE - _ZN39_INTERNAL_d4c80792_4_k_cu_ce707177_30614cuda3std6ranges3__45__cpo9iter_moveE)
_ZN39_INTERNAL_d4c80792_4_k_cu_ce707177_30614cuda3std6ranges3__45__cpo9iter_moveE:
	.zero		1
	.type		_ZN39_INTERNAL_d4c80792_4_k_cu_ce707177_30614cuda3std3__45__cpo5beginE,@object
	.size		_ZN39_INTERNAL_d4c80792_4_k_cu_ce707177_30614cuda3std3__45__cpo5beginE,(_ZN39_INTERNAL_d4c80792_4_k_cu_ce707177_30614cuda3std3__441_GLOBAL__N__d4c80792_4_k_cu_ce707177_30616ignoreE - _ZN39_INTERNAL_d4c80792_4_k_cu_ce707177_30614cuda3std3__45__cpo5beginE)
_ZN39_INTERNAL_d4c80792_4_k_cu_ce707177_30614cuda3std3__45__cpo5beginE:
	.zero		1
	.type		_ZN39_INTERNAL_d4c80792_4_k_cu_ce707177_30614cuda3std3__441_GLOBAL__N__d4c80792_4_k_cu_ce707177_30616ignoreE,@object
	.size		_ZN39_INTERNAL_d4c80792_4_k_cu_ce707177_30614cuda3std3__441_GLOBAL__N__d4c80792_4_k_cu_ce707177_30616ignoreE,(_ZN39_INTERNAL_d4c80792_4_k_cu_ce707177_30614cute7productE - _ZN39_INTERNAL_d4c80792_4_k_cu_ce707177_30614cuda3std3__441_GLOBAL__N__d4c80792_4_k_cu_ce707177_30616ignoreE)
_ZN39_INTERNAL_d4c80792_4_k_cu_ce707177_30614cuda3std3__441_GLOBAL__N__d4c80792_4_k_cu_ce707177_30616ignoreE:
	.zero		1
	.type		_ZN39_INTERNAL_d4c80792_4_k_cu_ce707177_30614cute7productE,@object
	.size		_ZN39_INTERNAL_d4c80792_4_k_cu_ce707177_30614cute7productE,(_ZN39_INTERNAL_d4c80792_4_k_cu_ce707177_30614cuda3std3__45__cpo3endE - _ZN39_INTERNAL_d4c80792_4_k_cu_ce707177_30614cute7productE)
_ZN39_INTERNAL_d4c80792_4_k_cu_ce707177_30614cute7productE:
	.zero		1
	.type		_ZN39_INTERNAL_d4c80792_4_k_cu_ce707177_30614cuda3std3__45__cpo3endE,@object
	.size		_ZN39_INTERNAL_d4c80792_4_k_cu_ce707177_30614cuda3std3__45__cpo3endE,(_ZN39_INTERNAL_d4c80792_4_k_cu_ce707177_30614cuda3std3__419piecewise_constructE - _ZN39_INTERNAL_d4c80792_4_k_cu_ce707177_30614cuda3std3__45__cpo3endE)
_ZN39_INTERNAL_d4c80792_4_k_cu_ce707177_30614cuda3std3__45__cpo3endE:
	.zero		1
	.type		_ZN39_INTERNAL_d4c80792_4_k_cu_ce707177_30614cuda3std3__419piecewise_constructE,@object
	.size		_ZN39_INTERNAL_d4c80792_4_k_cu_ce707177_30614cuda3std3__419piecewise_constructE,(_ZN39_INTERNAL_d4c80792_4_k_cu_ce707177_30614cuda3std3__45__cpo4cendE - _ZN39_INTERNAL_d4c80792_4_k_cu_ce707177_30614cuda3std3__419piecewise_constructE)
_ZN39_INTERNAL_d4c80792_4_k_cu_ce707177_30614cuda3std3__419piecewise_constructE:
	.zero		1
	.type		_ZN39_INTERNAL_d4c80792_4_k_cu_ce707177_30614cuda3std3__45__cpo4cendE,@object
	.size		_ZN39_INTERNAL_d4c80792_4_k_cu_ce707177_30614cuda3std3__45__cpo4cendE,(_ZN39_INTERNAL_d4c80792_4_k_cu_ce707177_30614cuda3std6ranges3__45__cpo4swapE - _ZN39_INTERNAL_d4c80792_4_k_cu_ce707177_30614cuda3std3__45__cpo4cendE)
_ZN39_INTERNAL_d4c80792_4_k_cu_ce707177_30614cuda3std3__45__cpo4cendE:
	.zero		1
	.type		_ZN39_INTERNAL_d4c80792_4_k_cu_ce707177_30614cuda3std6ranges3__45__cpo4swapE,@object
	.size		_ZN39_INTERNAL_d4c80792_4_k_cu_ce707177_30614cuda3std6ranges3__45__cpo4swapE,(.L_10 - _ZN39_INTERNAL_d4c80792_4_k_cu_ce707177_30614cuda3std6ranges3__45__cpo4swapE)
_ZN39_INTERNAL_d4c80792_4_k_cu_ce707177_30614cuda3std6ranges3__45__cpo4swapE:
	.zero		1
.L_10:


//--------------------- .nv.constant0._ZN7cutlass13device_kernelINS_4conv6kernel13ConvUniversalINS1_16ConvProblemShapeILNS1_8OperatorE0ELi3EEENS1_10collective14CollectiveConvINS1_47MainloopSm100TmaUmmaWarpSpecializedImplicitGemmILS5_0ELi8ELi3ELi1ELi2EN4cute5tupleIJNSA_1CILi1EEESD_SD_EEEEENSB_IJNSC_ILi128EEENSC_ILi64EEENSB_IJNSC_ILi32EEEEEEEEENS_10tfloat32_tESL_NSA_8TiledMMAINSA_8MMA_AtomIJNSA_17SM100_MMA_TF32_SSISL_SL_fLi128ELi64ELNSA_4UMMA5MajorE0ELSQ_0ELNSP_7ScaleInE0ELSR_0EEEEEENSA_6LayoutISE_NSB_IJNSC_ILi0EEESV_SV_EEEEENSB_IJNSA_10UnderscoreESY_SY_EEEEENS7_6detail27Sm100ImplicitGemmTileTraitsINSA_20SM90_TMA_LOAD_IM2COLENSA_14ComposedLayoutINSA_7SwizzleILi3ELi4ELi3EEENSA_18smem_ptr_flag_bitsILi32EEENSU_INSB_IJNSC_ILi8EEESI_EEENSB_IJSI_SD_EEEEEEEvEENS12_INSA_13SM90_TMA_LOADES1D_vEEEENS_8epilogue10collective18CollectiveEpilogueINS1I_23Sm100TmaWarpSpecializedILi4ELi2ELi16ELb1ELb0EEEJSK_NSB_IJNSU_ISG_SD_EENSU_INSC_ILi16EEESD_EEEEESL_NSB_IJNSB_IJllllEEESD_SV_EEESL_S1S_NS1I_6fusion15FusionCallbacksIS1M_NS1T_17LinearCombinationISL_fSL_fLNS_15FloatRoundStyleE2EEESK_S1Q_JEEENSA_5SM1004TMEM4LOAD26SM100_TMEM_LOAD_32dp32b16xES13_NS14_INS15_ILi2ELi4ELi3EEES18_NSU_INSB_IJS19_S1O_EEENSB_IJS1O_SD_EEEEEEENSA_39AutoVectorizingCopyWithAssumedAlignmentILi128EEENSA_21SM90_TMA_STORE_IM2COLES27_S29_S29_EEEvvEEEEvNT_6ParamsE --------------------------
	.section	.nv.constant0._ZN7cutlass13device_kernelINS_4conv6kernel13ConvUniversalINS1_16ConvProblemShapeILNS1_8OperatorE0ELi3EEENS1_10collective14CollectiveConvINS1_47MainloopSm100TmaUmmaWarpSpecializedImplicitGemmILS5_0ELi8ELi3ELi1ELi2EN4cute5tupleIJNSA_1CILi1EEESD_SD_EEEEENSB_IJNSC_ILi128EEENSC_ILi64EEENSB_IJNSC_ILi32EEEEEEEEENS_10tfloat32_tESL_NSA_8TiledMMAINSA_8MMA_AtomIJNSA_17SM100_MMA_TF32_SSISL_SL_fLi128ELi64ELNSA_4UMMA5MajorE0ELSQ_0ELNSP_7ScaleInE0ELSR_0EEEEEENSA_6LayoutISE_NSB_IJNSC_ILi0EEESV_SV_EEEEENSB_IJNSA_10UnderscoreESY_SY_EEEEENS7_6detail27Sm100ImplicitGemmTileTraitsINSA_20SM90_TMA_LOAD_IM2COLENSA_14ComposedLayoutINSA_7SwizzleILi3ELi4ELi3EEENSA_18smem_ptr_flag_bitsILi32EEENSU_INSB_IJNSC_ILi8EEESI_EEENSB_IJSI_SD_EEEEEEEvEENS12_INSA_13SM90_TMA_LOADES1D_vEEEENS_8epilogue10collective18CollectiveEpilogueINS1I_23Sm100TmaWarpSpecializedILi4ELi2ELi16ELb1ELb0EEEJSK_NSB_IJNSU_ISG_SD_EENSU_INSC_ILi16EEESD_EEEEESL_NSB_IJNSB_IJllllEEESD_SV_EEESL_S1S_NS1I_6fusion15FusionCallbacksIS1M_NS1T_17LinearCombinationISL_fSL_fLNS_15FloatRoundStyleE2EEESK_S1Q_JEEENSA_5SM1004TMEM4LOAD26SM100_TMEM_LOAD_32dp32b16xES13_NS14_INS15_ILi2ELi4ELi3EEES18_NSU_INSB_IJS19_S1O_EEENSB_IJS1O_SD_EEEEEEENSA_39AutoVectorizingCopyWithAssumedAlignmentILi128EEENSA_21SM90_TMA_STORE_IM2COLES27_S29_S29_EEEvvEEEEvNT_6ParamsE,"a",@progbits
	.sectionflags	@""
	.align	4
.nv.constant0._ZN7cutlass13device_kernelINS_4conv6kernel13ConvUniversalINS1_16ConvProblemShapeILNS1_8OperatorE0ELi3EEENS1_10collective14CollectiveConvINS1_47MainloopSm100TmaUmmaWarpSpecializedImplicitGemmILS5_0ELi8ELi3ELi1ELi2EN4cute5tupleIJNSA_1CILi1EEESD_SD_EEEEENSB_IJNSC_ILi128EEENSC_ILi64EEENSB_IJNSC_ILi32EEEEEEEEENS_10tfloat32_tESL_NSA_8TiledMMAINSA_8MMA_AtomIJNSA_17SM100_MMA_TF32_SSISL_SL_fLi128ELi64ELNSA_4UMMA5MajorE0ELSQ_0ELNSP_7ScaleInE0ELSR_0EEEEEENSA_6LayoutISE_NSB_IJNSC_ILi0EEESV_SV_EEEEENSB_IJNSA_10UnderscoreESY_SY_EEEEENS7_6detail27Sm100ImplicitGemmTileTraitsINSA_20SM90_TMA_LOAD_IM2COLENSA_14ComposedLayoutINSA_7SwizzleILi3ELi4ELi3EEENSA_18smem_ptr_flag_bitsILi32EEENSU_INSB_IJNSC_ILi8EEESI_EEENSB_IJSI_SD_EEEEEEEvEENS12_INSA_13SM90_TMA_LOADES1D_vEEEENS_8epilogue10collective18CollectiveEpilogueINS1I_23Sm100TmaWarpSpecializedILi4ELi2ELi16ELb1ELb0EEEJSK_NSB_IJNSU_ISG_SD_EENSU_INSC_ILi16EEESD_EEEEESL_NSB_IJNSB_IJllllEEESD_SV_EEESL_S1S_NS1I_6fusion15FusionCallbacksIS1M_NS1T_17LinearCombinationISL_fSL_fLNS_15FloatRoundStyleE2EEESK_S1Q_JEEENSA_5SM1004TMEM4LOAD26SM100_TMEM_LOAD_32dp32b16xES13_NS14_INS15_ILi2ELi4ELi3EEES18_NSU_INSB_IJS19_S1O_EEENSB_IJS1O_SD_EEEEEEENSA_39AutoVectorizingCopyWithAssumedAlignmentILi128EEENSA_21SM90_TMA_STORE_IM2COLES27_S29_S29_EEEvvEEEEvNT_6ParamsE:
	.zero		3200


//--------------------- SYMBOLS --------------------------

	.type		.nv.reservedSmem.offset0,@object
	.size		.nv.reservedSmem.offset0,0x4
	.type		.nv.reservedSmem.cap,@object
	.size		.nv.reservedSmem.cap,0x4
	.type		__assertfail,@function
